//
// Generated by NVIDIA NVVM Compiler
//
// Compiler Build ID: CL-36424714
// Cuda compilation tools, release 13.0, V13.0.88
// Based on NVVM 20.0.0
//

.version 9.0
.target sm_100
.address_size 64

	// .globl	_Z11test_kernelyyPy
// _ZZ16test_kernel_gridyyPyE12temp_storage has been demoted
.global .align 1 .b8 _ZN34_INTERNAL_19507fa1_4_k_cu_f32ff21c4cuda3std3__45__cpo5beginE[1];
.global .align 1 .b8 _ZN34_INTERNAL_19507fa1_4_k_cu_f32ff21c4cuda3std3__45__cpo3endE[1];
.global .align 1 .b8 _ZN34_INTERNAL_19507fa1_4_k_cu_f32ff21c4cuda3std3__45__cpo6cbeginE[1];
.global .align 1 .b8 _ZN34_INTERNAL_19507fa1_4_k_cu_f32ff21c4cuda3std3__45__cpo4cendE[1];
.global .align 1 .b8 _ZN34_INTERNAL_19507fa1_4_k_cu_f32ff21c4cuda3std3__45__cpo6rbeginE[1];
.global .align 1 .b8 _ZN34_INTERNAL_19507fa1_4_k_cu_f32ff21c4cuda3std3__45__cpo4rendE[1];
.global .align 1 .b8 _ZN34_INTERNAL_19507fa1_4_k_cu_f32ff21c4cuda3std3__45__cpo7crbeginE[1];
.global .align 1 .b8 _ZN34_INTERNAL_19507fa1_4_k_cu_f32ff21c4cuda3std3__45__cpo5crendE[1];
.global .align 1 .b8 _ZN34_INTERNAL_19507fa1_4_k_cu_f32ff21c4cuda3std3__436_GLOBAL__N__19507fa1_4_k_cu_f32ff21c6ignoreE[1];
.global .align 1 .b8 _ZN34_INTERNAL_19507fa1_4_k_cu_f32ff21c4cuda3std3__419piecewise_constructE[1];
.global .align 1 .b8 _ZN34_INTERNAL_19507fa1_4_k_cu_f32ff21c4cuda3std3__48in_placeE[1];
.global .align 1 .b8 _ZN34_INTERNAL_19507fa1_4_k_cu_f32ff21c4cuda3std3__420unreachable_sentinelE[1];
.global .align 1 .b8 _ZN34_INTERNAL_19507fa1_4_k_cu_f32ff21c4cuda3std3__47nulloptE[1];
.global .align 1 .b8 _ZN34_INTERNAL_19507fa1_4_k_cu_f32ff21c4cuda3std3__48unexpectE[1];
.global .align 1 .b8 _ZN34_INTERNAL_19507fa1_4_k_cu_f32ff21c4cuda3std6ranges3__45__cpo4swapE[1];
.global .align 1 .b8 _ZN34_INTERNAL_19507fa1_4_k_cu_f32ff21c4cuda3std6ranges3__45__cpo9iter_moveE[1];
.global .align 1 .b8 _ZN34_INTERNAL_19507fa1_4_k_cu_f32ff21c4cuda3std6ranges3__45__cpo5beginE[1];
.global .align 1 .b8 _ZN34_INTERNAL_19507fa1_4_k_cu_f32ff21c4cuda3std6ranges3__45__cpo3endE[1];
.global .align 1 .b8 _ZN34_INTERNAL_19507fa1_4_k_cu_f32ff21c4cuda3std6ranges3__45__cpo6cbeginE[1];
.global .align 1 .b8 _ZN34_INTERNAL_19507fa1_4_k_cu_f32ff21c4cuda3std6ranges3__45__cpo4cendE[1];
.global .align 1 .b8 _ZN34_INTERNAL_19507fa1_4_k_cu_f32ff21c4cuda3std6ranges3__45__cpo7advanceE[1];
.global .align 1 .b8 _ZN34_INTERNAL_19507fa1_4_k_cu_f32ff21c4cuda3std6ranges3__45__cpo9iter_swapE[1];
.global .align 1 .b8 _ZN34_INTERNAL_19507fa1_4_k_cu_f32ff21c4cuda3std6ranges3__45__cpo4nextE[1];
.global .align 1 .b8 _ZN34_INTERNAL_19507fa1_4_k_cu_f32ff21c4cuda3std6ranges3__45__cpo4prevE[1];
.global .align 1 .b8 _ZN34_INTERNAL_19507fa1_4_k_cu_f32ff21c4cuda3std6ranges3__45__cpo4dataE[1];
.global .align 1 .b8 _ZN34_INTERNAL_19507fa1_4_k_cu_f32ff21c4cuda3std6ranges3__45__cpo5cdataE[1];
.global .align 1 .b8 _ZN34_INTERNAL_19507fa1_4_k_cu_f32ff21c4cuda3std6ranges3__45__cpo4sizeE[1];
.global .align 1 .b8 _ZN34_INTERNAL_19507fa1_4_k_cu_f32ff21c4cuda3std6ranges3__45__cpo5ssizeE[1];
.global .align 1 .b8 _ZN34_INTERNAL_19507fa1_4_k_cu_f32ff21c4cuda3std6ranges3__45__cpo8distanceE[1];
.global .align 1 .b8 _ZN34_INTERNAL_19507fa1_4_k_cu_f32ff21c6thrust24THRUST_300001_SM_1000_NS6system6detail10sequential3seqE[1];
.global .align 1 .b8 _ZN34_INTERNAL_19507fa1_4_k_cu_f32ff21c6thrust24THRUST_300001_SM_1000_NS12placeholders2_1E[1];
.global .align 1 .b8 _ZN34_INTERNAL_19507fa1_4_k_cu_f32ff21c6thrust24THRUST_300001_SM_1000_NS12placeholders2_2E[1];
.global .align 1 .b8 _ZN34_INTERNAL_19507fa1_4_k_cu_f32ff21c6thrust24THRUST_300001_SM_1000_NS12placeholders2_3E[1];
.global .align 1 .b8 _ZN34_INTERNAL_19507fa1_4_k_cu_f32ff21c6thrust24THRUST_300001_SM_1000_NS12placeholders2_4E[1];
.global .align 1 .b8 _ZN34_INTERNAL_19507fa1_4_k_cu_f32ff21c6thrust24THRUST_300001_SM_1000_NS12placeholders2_5E[1];
.global .align 1 .b8 _ZN34_INTERNAL_19507fa1_4_k_cu_f32ff21c6thrust24THRUST_300001_SM_1000_NS12placeholders2_6E[1];
.global .align 1 .b8 _ZN34_INTERNAL_19507fa1_4_k_cu_f32ff21c6thrust24THRUST_300001_SM_1000_NS12placeholders2_7E[1];
.global .align 1 .b8 _ZN34_INTERNAL_19507fa1_4_k_cu_f32ff21c6thrust24THRUST_300001_SM_1000_NS12placeholders2_8E[1];
.global .align 1 .b8 _ZN34_INTERNAL_19507fa1_4_k_cu_f32ff21c6thrust24THRUST_300001_SM_1000_NS12placeholders2_9E[1];
.global .align 1 .b8 _ZN34_INTERNAL_19507fa1_4_k_cu_f32ff21c6thrust24THRUST_300001_SM_1000_NS12placeholders3_10E[1];

.visible .entry _Z11test_kernelyyPy(
	.param .u64 _Z11test_kernelyyPy_param_0,
	.param .u64 _Z11test_kernelyyPy_param_1,
	.param .u64 .ptr .align 1 _Z11test_kernelyyPy_param_2
)
{
	.reg .pred 	%p<11>;
	.reg .b32 	%r<7>;
	.reg .b64 	%rd<94>;

	ld.param.u64 	%rd37, [_Z11test_kernelyyPy_param_0];
	ld.param.u64 	%rd38, [_Z11test_kernelyyPy_param_1];
	setp.lt.u64 	%p1, %rd37, 2;
	mov.b64 	%rd93, 0;
	@%p1 bra 	$L__BB0_7;
	shl.b64 	%rd1, %rd38, 1;
	add.s64 	%rd44, %rd38, -1;
	add.s64 	%rd45, %rd38, -2;
	mul.lo.s64 	%rd46, %rd44, %rd45;
	mul.hi.u64 	%rd47, %rd44, %rd45;
	mov.b64 	{%r1, %r2}, %rd47;
	mov.b64 	{%r3, %r4}, %rd46;
	shf.l.wrap.b32 	%r5, %r4, %r1, 31;
	shf.l.wrap.b32 	%r6, %r3, %r4, 31;
	mov.b64 	%rd80, {%r6, %r5};
	add.s64 	%rd48, %rd1, %rd80;
	add.s64 	%rd81, %rd48, -1;
	add.s64 	%rd90, %rd81, %rd1;
	add.s64 	%rd5, %rd37, -1;
	add.s64 	%rd49, %rd37, -2;
	and.b64  	%rd88, %rd5, 3;
	setp.lt.u64 	%p2, %rd49, 3;
	mov.b64 	%rd93, 0;
	mov.b64 	%rd91, 1;
	@%p2 bra 	$L__BB0_5;
	and.b64  	%rd7, %rd5, -4;
	shl.b64 	%rd52, %rd38, 2;
	add.s64 	%rd8, %rd52, -1;
	shl.b64 	%rd9, %rd38, 3;
	mad.lo.s64 	%rd10, %rd38, 6, -1;
	mov.b64 	%rd93, 0;
	mov.b64 	%rd79, 4;
$L__BB0_3:
	add.s64 	%rd53, %rd8, %rd80;
	add.s64 	%rd54, %rd79, -3;
	add.s64 	%rd55, %rd38, %rd79;
	add.s64 	%rd56, %rd55, -3;
	setp.lt.u64 	%p3, %rd54, %rd56;
	selp.b64 	%rd57, %rd81, 0, %p3;
	add.s64 	%rd58, %rd93, %rd57;
	add.s64 	%rd59, %rd10, %rd80;
	add.s64 	%rd60, %rd81, %rd53;
	add.s64 	%rd61, %rd55, -2;
	add.s64 	%rd62, %rd79, -2;
	setp.lt.u64 	%p4, %rd62, %rd61;
	selp.b64 	%rd63, %rd60, 0, %p4;
	add.s64 	%rd64, %rd58, %rd63;
	add.s64 	%rd65, %rd60, %rd59;
	add.s64 	%rd17, %rd80, %rd9;
	add.s64 	%rd66, %rd17, %rd65;
	add.s64 	%rd67, %rd55, -1;
	add.s64 	%rd68, %rd79, -1;
	setp.lt.u64 	%p5, %rd68, %rd67;
	selp.b64 	%rd69, %rd65, 0, %p5;
	add.s64 	%rd70, %rd64, %rd69;
	mad.lo.s64 	%rd71, %rd38, 10, %rd80;
	add.s64 	%rd72, %rd66, -1;
	add.s64 	%rd73, %rd71, %rd72;
	setp.lt.u64 	%p6, %rd79, %rd55;
	selp.b64 	%rd74, %rd72, 0, %p6;
	add.s64 	%rd93, %rd70, %rd74;
	add.s64 	%rd81, %rd73, -1;
	add.s64 	%rd18, %rd79, 4;
	setp.ne.s64 	%p7, %rd79, %rd7;
	mov.u64 	%rd79, %rd18;
	mov.u64 	%rd80, %rd17;
	@%p7 bra 	$L__BB0_3;
	add.s64 	%rd90, %rd8, %rd17;
	add.s64 	%rd91, %rd18, -3;
$L__BB0_5:
	setp.eq.s64 	%p8, %rd88, 0;
	@%p8 bra 	$L__BB0_7;
$L__BB0_6:
	.pragma "nounroll";
	add.s64 	%rd75, %rd38, %rd91;
	setp.lt.u64 	%p9, %rd91, %rd75;
	selp.b64 	%rd76, %rd81, 0, %p9;
	add.s64 	%rd93, %rd93, %rd76;
	add.s64 	%rd91, %rd91, 1;
	add.s64 	%rd33, %rd90, %rd1;
	add.s64 	%rd81, %rd81, %rd90;
	add.s64 	%rd88, %rd88, -1;
	setp.ne.s64 	%p10, %rd88, 0;
	mov.u64 	%rd90, %rd33;
	@%p10 bra 	$L__BB0_6;
$L__BB0_7:
	ld.param.u64 	%rd78, [_Z11test_kernelyyPy_param_2];
	cvta.to.global.u64 	%rd77, %rd78;
	st.global.u64 	[%rd77], %rd93;
	ret;

}
	// .globl	_Z16test_kernel_warpyyPy
.visible .entry _Z16test_kernel_warpyyPy(
	.param .u64 _Z16test_kernel_warpyyPy_param_0,
	.param .u64 _Z16test_kernel_warpyyPy_param_1,
	.param .u64 .ptr .align 1 _Z16test_kernel_warpyyPy_param_2
)
{
	.reg .pred 	%p<6>;
	.reg .b32 	%r<28>;
	.reg .b64 	%rd<59>;

	ld.param.u64 	%rd16, [_Z16test_kernel_warpyyPy_param_0];
	ld.param.u64 	%rd17, [_Z16test_kernel_warpyyPy_param_1];
	ld.param.u64 	%rd18, [_Z16test_kernel_warpyyPy_param_2];
	mov.u32 	%r1, %tid.x;
	cvt.u64.u32 	%rd1, %r1;
	mov.u32 	%r2, %ntid.x;
	cvt.u64.u32 	%rd2, %r2;
	bar.sync 	0;
	setp.lt.u64 	%p1, %rd16, 2;
	mov.b64 	%rd58, 0;
	@%p1 bra 	$L__BB1_3;
	add.s64 	%rd22, %rd1, 1;
	mad.lo.s64 	%rd23, %rd1, %rd1, %rd1;
	add.s64 	%rd24, %rd23, %rd22;
	add.s64 	%rd25, %rd22, %rd24;
	add.s64 	%rd26, %rd17, -1;
	add.s64 	%rd27, %rd17, -2;
	mul.lo.s64 	%rd28, %rd26, %rd27;
	mul.hi.u64 	%rd29, %rd26, %rd27;
	mov.b64 	{%r3, %r4}, %rd29;
	mov.b64 	{%r5, %r6}, %rd28;
	shf.l.wrap.b32 	%r7, %r6, %r3, 31;
	shf.l.wrap.b32 	%r8, %r5, %r6, 31;
	mov.b64 	%rd30, {%r8, %r7};
	add.s64 	%rd31, %rd22, %rd30;
	mad.lo.s64 	%rd32, %rd31, %rd1, %rd31;
	mad.lo.s64 	%rd54, %rd25, %rd26, %rd32;
	shl.b64 	%rd33, %rd1, 1;
	add.s64 	%rd34, %rd33, %rd2;
	add.s64 	%rd35, %rd34, 3;
	mad.lo.s64 	%rd36, %rd35, %rd26, %rd34;
	add.s64 	%rd37, %rd36, %rd30;
	add.s64 	%rd38, %rd37, 2;
	mul.lo.s64 	%rd55, %rd38, %rd2;
	mul.lo.s64 	%rd39, %rd2, %rd2;
	mul.lo.s64 	%rd40, %rd17, %rd39;
	shl.b64 	%rd5, %rd40, 1;
	mov.b64 	%rd58, 0;
	mov.b64 	%rd56, 1;
$L__BB1_2:
	add.s64 	%rd41, %rd56, %rd1;
	setp.lt.u64 	%p2, %rd41, %rd16;
	add.s64 	%rd42, %rd41, %rd17;
	setp.lt.u64 	%p3, %rd41, %rd42;
	selp.b64 	%rd43, %rd54, 0, %p3;
	selp.b64 	%rd44, %rd43, 0, %p2;
	add.s64 	%rd58, %rd58, %rd44;
	add.s64 	%rd56, %rd56, %rd2;
	setp.lt.u64 	%p4, %rd56, %rd16;
	add.s64 	%rd12, %rd55, %rd5;
	add.s64 	%rd54, %rd54, %rd55;
	mov.u64 	%rd55, %rd12;
	@%p4 bra 	$L__BB1_2;
$L__BB1_3:
	cvt.u32.u64 	%r22, %rd1;
	// begin inline asm
	mov.u32 %r9, %laneid;
	// end inline asm
	shr.s32 	%r23, %r9, 31;
	shr.u32 	%r24, %r23, 28;
	add.s32 	%r25, %r9, %r24;
	and.b32  	%r26, %r25, -16;
	mov.b32 	%r27, 65535;
	shl.b32 	%r21, %r27, %r26;
	mov.b32 	%r10, 1;
	mov.b32 	%r20, 4111;
	// begin inline asm
	{  .reg .u32 lo;  .reg .u32 hi;  .reg .pred p;  mov.b64 {lo, hi}, %rd58;  shfl.sync.down.b32 lo|p, lo, %r10, %r20, %r21;  shfl.sync.down.b32 hi|p, hi, %r10, %r20, %r21;  mov.b64 %rd45, {lo, hi};  @p add.u64 %rd45, %rd45, %rd58;}
	// end inline asm
	mov.b32 	%r13, 2;
	// begin inline asm
	{  .reg .u32 lo;  .reg .u32 hi;  .reg .pred p;  mov.b64 {lo, hi}, %rd45;  shfl.sync.down.b32 lo|p, lo, %r13, %r20, %r21;  shfl.sync.down.b32 hi|p, hi, %r13, %r20, %r21;  mov.b64 %rd47, {lo, hi};  @p add.u64 %rd47, %rd47, %rd45;}
	// end inline asm
	mov.b32 	%r16, 4;
	// begin inline asm
	{  .reg .u32 lo;  .reg .u32 hi;  .reg .pred p;  mov.b64 {lo, hi}, %rd47;  shfl.sync.down.b32 lo|p, lo, %r16, %r20, %r21;  shfl.sync.down.b32 hi|p, hi, %r16, %r20, %r21;  mov.b64 %rd49, {lo, hi};  @p add.u64 %rd49, %rd49, %rd47;}
	// end inline asm
	mov.b32 	%r19, 8;
	// begin inline asm
	{  .reg .u32 lo;  .reg .u32 hi;  .reg .pred p;  mov.b64 {lo, hi}, %rd49;  shfl.sync.down.b32 lo|p, lo, %r19, %r20, %r21;  shfl.sync.down.b32 hi|p, hi, %r19, %r20, %r21;  mov.b64 %rd51, {lo, hi};  @p add.u64 %rd51, %rd51, %rd49;}
	// end inline asm
	bar.sync 	0;
	setp.ne.s32 	%p5, %r22, 0;
	@%p5 bra 	$L__BB1_5;
	cvta.to.global.u64 	%rd53, %rd18;
	st.global.u64 	[%rd53], %rd51;
$L__BB1_5:
	ret;

}
	// .globl	_Z16test_kernel_gridyyPy
.visible .entry _Z16test_kernel_gridyyPy(
	.param .u64 _Z16test_kernel_gridyyPy_param_0,
	.param .u64 _Z16test_kernel_gridyyPy_param_1,
	.param .u64 .ptr .align 1 _Z16test_kernel_gridyyPy_param_2
)
{
	.reg .pred 	%p<7>;
	.reg .b32 	%r<32>;
	.reg .b64 	%rd<72>;
	// demoted variable
	.shared .align 8 .b8 _ZZ16test_kernel_gridyyPyE12temp_storage[48];
	ld.param.u64 	%rd16, [_Z16test_kernel_gridyyPy_param_0];
	ld.param.u64 	%rd17, [_Z16test_kernel_gridyyPy_param_1];
	ld.param.u64 	%rd18, [_Z16test_kernel_gridyyPy_param_2];
	mov.u32 	%r1, %tid.x;
	mov.u32 	%r2, %ntid.x;
	mov.u32 	%r3, %nctaid.x;
	mul.lo.s32 	%r4, %r2, %r3;
	cvt.u64.u32 	%rd1, %r4;
	setp.lt.u64 	%p1, %rd16, 2;
	mov.b64 	%rd71, 0;
	@%p1 bra 	$L__BB2_3;
	cvt.u64.u32 	%rd22, %r1;
	mov.u32 	%r5, %ctaid.x;
	mul.wide.u32 	%rd23, %r5, %r2;
	add.s64 	%rd2, %rd23, %rd22;
	add.s64 	%rd24, %rd17, -1;
	add.s64 	%rd25, %rd17, -2;
	mul.lo.s64 	%rd26, %rd24, %rd25;
	mul.hi.u64 	%rd27, %rd24, %rd25;
	mov.b64 	{%r6, %r7}, %rd27;
	mov.b64 	{%r8, %r9}, %rd26;
	shf.l.wrap.b32 	%r10, %r9, %r6, 31;
	shf.l.wrap.b32 	%r11, %r8, %r9, 31;
	mov.b64 	%rd28, {%r11, %r10};
	add.s64 	%rd29, %rd2, %rd28;
	mad.lo.s64 	%rd30, %rd2, %rd29, %rd2;
	add.s64 	%rd31, %rd29, %rd30;
	add.s64 	%rd32, %rd2, 1;
	mad.lo.s64 	%rd33, %rd2, %rd2, %rd2;
	add.s64 	%rd34, %rd33, %rd32;
	add.s64 	%rd35, %rd32, %rd34;
	mad.lo.s64 	%rd36, %rd35, %rd24, %rd31;
	add.s64 	%rd67, %rd36, 1;
	shl.b64 	%rd37, %rd2, 1;
	add.s64 	%rd38, %rd37, %rd1;
	add.s64 	%rd39, %rd38, 3;
	mad.lo.s64 	%rd40, %rd39, %rd24, %rd38;
	add.s64 	%rd41, %rd40, %rd28;
	add.s64 	%rd42, %rd41, 2;
	mul.lo.s64 	%rd68, %rd42, %rd1;
	mul.lo.s64 	%rd43, %rd1, %rd1;
	mul.lo.s64 	%rd44, %rd17, %rd43;
	shl.b64 	%rd5, %rd44, 1;
	mov.b64 	%rd71, 0;
	mov.b64 	%rd69, 1;
$L__BB2_2:
	add.s64 	%rd45, %rd2, %rd69;
	setp.lt.u64 	%p2, %rd45, %rd16;
	add.s64 	%rd46, %rd45, %rd17;
	setp.lt.u64 	%p3, %rd45, %rd46;
	selp.b64 	%rd47, %rd67, 0, %p3;
	selp.b64 	%rd48, %rd47, 0, %p2;
	add.s64 	%rd71, %rd71, %rd48;
	add.s64 	%rd69, %rd69, %rd1;
	setp.lt.u64 	%p4, %rd69, %rd16;
	add.s64 	%rd12, %rd68, %rd5;
	add.s64 	%rd67, %rd67, %rd68;
	mov.u64 	%rd68, %rd12;
	@%p4 bra 	$L__BB2_2;
$L__BB2_3:
	bar.sync 	0;
	// begin inline asm
	mov.u32 %r12, %laneid;
	// end inline asm
	mov.b32 	%r13, 1;
	mov.b32 	%r26, 31;
	mov.b32 	%r27, -1;
	// begin inline asm
	{  .reg .u32 lo;  .reg .u32 hi;  .reg .pred p;  mov.b64 {lo, hi}, %rd71;  shfl.sync.down.b32 lo|p, lo, %r13, %r26, %r27;  shfl.sync.down.b32 hi|p, hi, %r13, %r26, %r27;  mov.b64 %rd49, {lo, hi};  @p add.u64 %rd49, %rd49, %rd71;}
	// end inline asm
	mov.b32 	%r16, 2;
	// begin inline asm
	{  .reg .u32 lo;  .reg .u32 hi;  .reg .pred p;  mov.b64 {lo, hi}, %rd49;  shfl.sync.down.b32 lo|p, lo, %r16, %r26, %r27;  shfl.sync.down.b32 hi|p, hi, %r16, %r26, %r27;  mov.b64 %rd51, {lo, hi};  @p add.u64 %rd51, %rd51, %rd49;}
	// end inline asm
	mov.b32 	%r19, 4;
	// begin inline asm
	{  .reg .u32 lo;  .reg .u32 hi;  .reg .pred p;  mov.b64 {lo, hi}, %rd51;  shfl.sync.down.b32 lo|p, lo, %r19, %r26, %r27;  shfl.sync.down.b32 hi|p, hi, %r19, %r26, %r27;  mov.b64 %rd53, {lo, hi};  @p add.u64 %rd53, %rd53, %rd51;}
	// end inline asm
	mov.b32 	%r22, 8;
	// begin inline asm
	{  .reg .u32 lo;  .reg .u32 hi;  .reg .pred p;  mov.b64 {lo, hi}, %rd53;  shfl.sync.down.b32 lo|p, lo, %r22, %r26, %r27;  shfl.sync.down.b32 hi|p, hi, %r22, %r26, %r27;  mov.b64 %rd55, {lo, hi};  @p add.u64 %rd55, %rd55, %rd53;}
	// end inline asm
	mov.b32 	%r25, 16;
	// begin inline asm
	{  .reg .u32 lo;  .reg .u32 hi;  .reg .pred p;  mov.b64 {lo, hi}, %rd55;  shfl.sync.down.b32 lo|p, lo, %r25, %r26, %r27;  shfl.sync.down.b32 hi|p, hi, %r25, %r26, %r27;  mov.b64 %rd57, {lo, hi};  @p add.u64 %rd57, %rd57, %rd55;}
	// end inline asm
	setp.ne.s32 	%p5, %r12, 0;
	@%p5 bra 	$L__BB2_5;
	shr.u32 	%r28, %r1, 2;
	and.b32  	%r29, %r28, 248;
	mov.u32 	%r30, _ZZ16test_kernel_gridyyPyE12temp_storage;
	add.s32 	%r31, %r30, %r29;
	st.shared.u64 	[%r31+8], %rd57;
$L__BB2_5:
	bar.sync 	0;
	setp.ne.s32 	%p6, %r1, 0;
	@%p6 bra 	$L__BB2_7;
	ld.shared.u64 	%rd59, [_ZZ16test_kernel_gridyyPyE12temp_storage+16];
	add.s64 	%rd60, %rd59, %rd57;
	ld.shared.u64 	%rd61, [_ZZ16test_kernel_gridyyPyE12temp_storage+24];
	add.s64 	%rd62, %rd60, %rd61;
	ld.shared.u64 	%rd63, [_ZZ16test_kernel_gridyyPyE12temp_storage+32];
	add.s64 	%rd64, %rd62, %rd63;
	cvta.to.global.u64 	%rd65, %rd18;
	atom.global.add.u64 	%rd66, [%rd65], %rd64;
$L__BB2_7:
	ret;

}
	// .globl	_ZN3cub18CUB_300001_SM_10006detail11EmptyKernelIvEEvv
.visible .entry _ZN3cub18CUB_300001_SM_10006detail11EmptyKernelIvEEvv()
{


	ret;

}


// ===== COMPILED SASS (sm_100) =====

	.target	sm_100

	.elftype	@"ET_EXEC"


//--------------------- .note.nv.tkinfo           --------------------------
	.section	.note.nv.tkinfo,"",@"SHT_NOTE"
	.sectionflags	@"SHF_NOTE_NV_TKINFO"
	.tkinfo
        /*0018*/ 	.word	0x00000002
        /*0030*/ 	.string	""
        /*0030*/ 	.string	"ptxas"
        /*0030*/ 	.string	"Cuda compilation tools, release 13.0, V13.0.88"
        /*0030*/ 	.string	"Build cuda_13.0.r13.0/compiler.36424714_0"
        /*0030*/ 	.string	"-arch sm_100 -m 64 "



//--------------------- .note.nv.cuinfo           --------------------------
	.section	.note.nv.cuinfo,"",@"SHT_NOTE"
	.sectionflags	@"SHF_NOTE_NV_CUINFO"
        /*0018*/ 	.short	0x0002
        /*001a*/ 	.short	0x0064
        /*001c*/ 	.short	0x0082
	.zero		2


//--------------------- .nv.info                  --------------------------
	.section	.nv.info,"",@"SHT_CUDA_INFO"
	.align	4


	//----- nvinfo : EIATTR_REGCOUNT
	.align		4
        /*0000*/ 	.byte	0x04, 0x2f
        /*0002*/ 	.short	(.L_41 - .L_40)
	.align		4
.L_40:
        /*0004*/ 	.word	index@(_Z11test_kernelyyPy)
        /*0008*/ 	.word	0x00000008


	//----- nvinfo : EIATTR_FRAME_SIZE
	.align		4
.L_41:
        /*000c*/ 	.byte	0x04, 0x11
        /*000e*/ 	.short	(.L_43 - .L_42)
	.align		4
.L_42:
        /*0010*/ 	.word	index@(_Z11test_kernelyyPy)
        /*0014*/ 	.word	0x00000000


	//----- nvinfo : EIATTR_REGCOUNT
	.align		4
.L_43:
        /*0018*/ 	.byte	0x04, 0x2f
        /*001a*/ 	.short	(.L_45 - .L_44)
	.align		4
.L_44:
        /*001c*/ 	.word	index@(_Z16test_kernel_warpyyPy)
        /*0020*/ 	.word	0x00000016


	//----- nvinfo : EIATTR_FRAME_SIZE
	.align		4
.L_45:
        /*0024*/ 	.byte	0x04, 0x11
        /*0026*/ 	.short	(.L_47 - .L_46)
	.align		4
.L_46:
        /*0028*/ 	.word	index@(_Z16test_kernel_warpyyPy)
        /*002c*/ 	.word	0x00000000


	//----- nvinfo : EIATTR_REGCOUNT
	.align		4
.L_47:
        /*0030*/ 	.byte	0x04, 0x2f
        /*0032*/ 	.short	(.L_49 - .L_48)
	.align		4
.L_48:
        /*0034*/ 	.word	index@(_Z16test_kernel_gridyyPy)
        /*0038*/ 	.word	0x0000001e


	//----- nvinfo : EIATTR_FRAME_SIZE
	.align		4
.L_49:
        /*003c*/ 	.byte	0x04, 0x11
        /*003e*/ 	.short	(.L_51 - .L_50)
	.align		4
.L_50:
        /*0040*/ 	.word	index@(_Z16test_kernel_gridyyPy)
        /*0044*/ 	.word	0x00000000


	//----- nvinfo : EIATTR_REGCOUNT
	.align		4
.L_51:
        /*0048*/ 	.byte	0x04, 0x2f
        /*004a*/ 	.short	(.L_53 - .L_52)
	.align		4
.L_52:
        /*004c*/ 	.word	index@(_ZN3cub18CUB_300001_SM_10006detail11EmptyKernelIvEEvv)
        /*0050*/ 	.word	0x00000004


	//----- nvinfo : EIATTR_FRAME_SIZE
	.align		4
.L_53:
        /*0054*/ 	.byte	0x04, 0x11
        /*0056*/ 	.short	(.L_55 - .L_54)
	.align		4
.L_54:
        /*0058*/ 	.word	index@(_ZN3cub18CUB_300001_SM_10006detail11EmptyKernelIvEEvv)
        /*005c*/ 	.word	0x00000000


	//----- nvinfo : EIATTR_MIN_STACK_SIZE
	.align		4
.L_55:
        /*0060*/ 	.byte	0x04, 0x12
        /*0062*/ 	.short	(.L_57 - .L_56)
	.align		4
.L_56:
        /*0064*/ 	.word	index@(_ZN3cub18CUB_300001_SM_10006detail11EmptyKernelIvEEvv)
        /*0068*/ 	.word	0x00000000


	//----- nvinfo : EIATTR_MIN_STACK_SIZE
	.align		4
.L_57:
        /*006c*/ 	.byte	0x04, 0x12
        /*006e*/ 	.short	(.L_59 - .L_58)
	.align		4
.L_58:
        /*0070*/ 	.word	index@(_Z16test_kernel_gridyyPy)
        /*0074*/ 	.word	0x00000000


	//----- nvinfo : EIATTR_MIN_STACK_SIZE
	.align		4
.L_59:
        /*0078*/ 	.byte	0x04, 0x12
        /*007a*/ 	.short	(.L_61 - .L_60)
	.align		4
.L_60:
        /*007c*/ 	.word	index@(_Z16test_kernel_warpyyPy)
        /*0080*/ 	.word	0x00000000


	//----- nvinfo : EIATTR_MIN_STACK_SIZE
	.align		4
.L_61:
        /*0084*/ 	.byte	0x04, 0x12
        /*0086*/ 	.short	(.L_63 - .L_62)
	.align		4
.L_62:
        /*0088*/ 	.word	index@(_Z11test_kernelyyPy)
        /*008c*/ 	.word	0x00000000
.L_63:


//--------------------- .nv.compat                --------------------------
	.section	.nv.compat,"",@"SHT_CUDA_COMPAT_INFO"
	.align	4
        /*0000*/ 	.byte	0x02, 0x09, 0x00, 0x00, 0x02, 0x02, 0x01, 0x00, 0x02, 0x05, 0x05, 0x00, 0x03, 0x07, 0x01, 0x01
        /*0010*/ 	.byte	0x02, 0x03, 0x00, 0x00, 0x02, 0x06, 0x01, 0x00, 0x04, 0x0b, 0x08, 0x00, 0x09, 0x00, 0x00, 0x00
        /*0020*/ 	.byte	0x00, 0x00, 0x00, 0x00


//--------------------- .nv.info._ZN3cub18CUB_300001_SM_10006detail11EmptyKernelIvEEvv --------------------------
	.section	.nv.info._ZN3cub18CUB_300001_SM_10006detail11EmptyKernelIvEEvv,"",@"SHT_CUDA_INFO"
	.sectionflags	@""
	.align	4


	//----- nvinfo : EIATTR_CUDA_API_VERSION
	.align		4
        /*0000*/ 	.byte	0x04, 0x37
        /*0002*/ 	.short	(.L_65 - .L_64)
.L_64:
        /*0004*/ 	.word	0x00000082


	//----- nvinfo : EIATTR_SPARSE_MMA_MASK
	.align		4
.L_65:
        /*0008*/ 	.byte	0x03, 0x50
        /*000a*/ 	.short	0x0000


	//----- nvinfo : EIATTR_MAXREG_COUNT
	.align		4
        /*000c*/ 	.byte	0x03, 0x1b
        /*000e*/ 	.short	0x00ff


	//----- nvinfo : EIATTR_MERCURY_ISA_VERSION
	.align		4
        /*0010*/ 	.byte	0x03, 0x5f
        /*0012*/ 	.short	0x0101


	//----- nvinfo : EIATTR_VRC_CTA_INIT_COUNT
	.align		4
        /*0014*/ 	.byte	0x02, 0x4a
	.zero		1
	.zero		1


	//----- nvinfo : EIATTR_EXIT_INSTR_OFFSETS
	.align		4
        /*0018*/ 	.byte	0x04, 0x1c
        /*001a*/ 	.short	(.L_67 - .L_66)


	//   ....[0]....
.L_66:
        /*001c*/ 	.word	0x00000010


	//----- nvinfo : EIATTR_SW_WAR
	.align		4
.L_67:
        /*0020*/ 	.byte	0x04, 0x36
        /*0022*/ 	.short	(.L_69 - .L_68)
.L_68:
        /*0024*/ 	.word	0x00000008
.L_69:


//--------------------- .nv.info._Z16test_kernel_gridyyPy --------------------------
	.section	.nv.info._Z16test_kernel_gridyyPy,"",@"SHT_CUDA_INFO"
	.sectionflags	@""
	.align	4


	//----- nvinfo : EIATTR_CUDA_API_VERSION
	.align		4
        /*0000*/ 	.byte	0x04, 0x37
        /*0002*/ 	.short	(.L_71 - .L_70)
.L_70:
        /*0004*/ 	.word	0x00000082


	//----- nvinfo : EIATTR_KPARAM_INFO
	.align		4
.L_71:
        /*0008*/ 	.byte	0x04, 0x17
        /*000a*/ 	.short	(.L_73 - .L_72)
.L_72:
        /*000c*/ 	.word	0x00000000
        /*0010*/ 	.short	0x0002
        /*0012*/ 	.short	0x0010
        /*0014*/ 	.byte	0x00, 0xf5, 0x21, 0x00


	//----- nvinfo : EIATTR_KPARAM_INFO
	.align		4
.L_73:
        /*0018*/ 	.byte	0x04, 0x17
        /*001a*/ 	.short	(.L_75 - .L_74)
.L_74:
        /*001c*/ 	.word	0x00000000
        /*0020*/ 	.short	0x0001
        /*0022*/ 	.short	0x0008
        /*0024*/ 	.byte	0x00, 0xf0, 0x21, 0x00


	//----- nvinfo : EIATTR_KPARAM_INFO
	.align		4
.L_75:
        /*0028*/ 	.byte	0x04, 0x17
        /*002a*/ 	.short	(.L_77 - .L_76)
.L_76:
        /*002c*/ 	.word	0x00000000
        /*0030*/ 	.short	0x0000
        /*0032*/ 	.short	0x0000
        /*0034*/ 	.byte	0x00, 0xf0, 0x21, 0x00


	//----- nvinfo : EIATTR_SPARSE_MMA_MASK
	.align		4
.L_77:
        /*0038*/ 	.byte	0x03, 0x50
        /*003a*/ 	.short	0x0000


	//----- nvinfo : EIATTR_MAXREG_COUNT
	.align		4
        /*003c*/ 	.byte	0x03, 0x1b
        /*003e*/ 	.short	0x00ff


	//----- nvinfo : EIATTR_NUM_BARRIERS
	.align		4
        /*0040*/ 	.byte	0x02, 0x4c
        /*0042*/ 	.byte	0x01
	.zero		1


	//----- nvinfo : EIATTR_MERCURY_ISA_VERSION
	.align		4
        /*0044*/ 	.byte	0x03, 0x5f
        /*0046*/ 	.short	0x0101


	//----- nvinfo : EIATTR_COOP_GROUP_MASK_REGIDS
	.align		4
        /*0048*/ 	.byte	0x04, 0x29
        /*004a*/ 	.short	(.L_79 - .L_78)


	//   ....[0]....
.L_78:
        /*004c*/ 	.word	0xffffffff


	//   ....[1]....
        /*0050*/ 	.word	0xffffffff


	//   ....[2]....
        /*0054*/ 	.word	0xffffffff


	//   ....[3]....
        /*0058*/ 	.word	0xffffffff


	//   ....[4]....
        /*005c*/ 	.word	0xffffffff


	//   ....[5]....
        /*0060*/ 	.word	0xffffffff


	//   ....[6]....
        /*0064*/ 	.word	0xffffffff


	//   ....[7]....
        /*0068*/ 	.word	0xffffffff


	//   ....[8]....
        /*006c*/ 	.word	0xffffffff


	//   ....[9]....
        /*0070*/ 	.word	0xffffffff


	//----- nvinfo : EIATTR_COOP_GROUP_INSTR_OFFSETS
	.align		4
.L_79:
        /*0074*/ 	.byte	0x04, 0x28
        /*0076*/ 	.short	(.L_81 - .L_80)


	//   ....[0]....
.L_80:
        /*0078*/ 	.word	0x00000600


	//   ....[1]....
        /*007c*/ 	.word	0x00000620


	//   ....[2]....
        /*0080*/ 	.word	0x00000670


	//   ....[3]....
        /*0084*/ 	.word	0x00000680


	//   ....[4]....
        /*0088*/ 	.word	0x000006c0


	//   ....[5]....
        /*008c*/ 	.word	0x000006f0


	//   ....[6]....
        /*0090*/ 	.word	0x00000730


	//   ....[7]....
        /*0094*/ 	.word	0x00000760


	//   ....[8]....
        /*0098*/ 	.word	0x000007c0


	//   ....[9]....
        /*009c*/ 	.word	0x000007f0


	//----- nvinfo : EIATTR_VRC_CTA_INIT_COUNT
	.align		4
.L_81:
        /*00a0*/ 	.byte	0x02, 0x4a
	.zero		1
	.zero		1


	//----- nvinfo : EIATTR_EXIT_INSTR_OFFSETS
	.align		4
        /*00a4*/ 	.byte	0x04, 0x1c
        /*00a6*/ 	.short	(.L_83 - .L_82)


	//   ....[0]....
.L_82:
        /*00a8*/ 	.word	0x000008a0


	//   ....[1]....
        /*00ac*/ 	.word	0x00000970


	//----- nvinfo : EIATTR_CBANK_PARAM_SIZE
	.align		4
.L_83:
        /*00b0*/ 	.byte	0x03, 0x19
        /*00b2*/ 	.short	0x0018


	//----- nvinfo : EIATTR_PARAM_CBANK
	.align		4
        /*00b4*/ 	.byte	0x04, 0x0a
        /*00b6*/ 	.short	(.L_85 - .L_84)
	.align		4
.L_84:
        /*00b8*/ 	.word	index@(.nv.constant0._Z16test_kernel_gridyyPy)
        /*00bc*/ 	.short	0x0380
        /*00be*/ 	.short	0x0018


	//----- nvinfo : EIATTR_SW_WAR
	.align		4
.L_85:
        /*00c0*/ 	.byte	0x04, 0x36
        /*00c2*/ 	.short	(.L_87 - .L_86)
.L_86:
        /*00c4*/ 	.word	0x00000008
.L_87:


//--------------------- .nv.info._Z16test_kernel_warpyyPy --------------------------
	.section	.nv.info._Z16test_kernel_warpyyPy,"",@"SHT_CUDA_INFO"
	.sectionflags	@""
	.align	4


	//----- nvinfo : EIATTR_CUDA_API_VERSION
	.align		4
        /*0000*/ 	.byte	0x04, 0x37
        /*0002*/ 	.short	(.L_89 - .L_88)
.L_88:
        /*0004*/ 	.word	0x00000082


	//----- nvinfo : EIATTR_KPARAM_INFO
	.align		4
.L_89:
        /*0008*/ 	.byte	0x04, 0x17
        /*000a*/ 	.short	(.L_91 - .L_90)
.L_90:
        /*000c*/ 	.word	0x00000000
        /*0010*/ 	.short	0x0002
        /*0012*/ 	.short	0x0010
        /*0014*/ 	.byte	0x00, 0xf5, 0x21, 0x00


	//----- nvinfo : EIATTR_KPARAM_INFO
	.align		4
.L_91:
        /*0018*/ 	.byte	0x04, 0x17
        /*001a*/ 	.short	(.L_93 - .L_92)
.L_92:
        /*001c*/ 	.word	0x00000000
        /*0020*/ 	.short	0x0001
        /*0022*/ 	.short	0x0008
        /*0024*/ 	.byte	0x00, 0xf0, 0x21, 0x00


	//----- nvinfo : EIATTR_KPARAM_INFO
	.align		4
.L_93:
        /*0028*/ 	.byte	0x04, 0x17
        /*002a*/ 	.short	(.L_95 - .L_94)
.L_94:
        /*002c*/ 	.word	0x00000000
        /*0030*/ 	.short	0x0000
        /*0032*/ 	.short	0x0000
        /*0034*/ 	.byte	0x00, 0xf0, 0x21, 0x00


	//----- nvinfo : EIATTR_SPARSE_MMA_MASK
	.align		4
.L_95:
        /*0038*/ 	.byte	0x03, 0x50
        /*003a*/ 	.short	0x0000


	//----- nvinfo : EIATTR_MAXREG_COUNT
	.align		4
        /*003c*/ 	.byte	0x03, 0x1b
        /*003e*/ 	.short	0x00ff


	//----- nvinfo : EIATTR_NUM_BARRIERS
	.align		4
        /*0040*/ 	.byte	0x02, 0x4c
        /*0042*/ 	.byte	0x01
	.zero		1


	//----- nvinfo : EIATTR_MERCURY_ISA_VERSION
	.align		4
        /*0044*/ 	.byte	0x03, 0x5f
        /*0046*/ 	.short	0x0101


	//----- nvinfo : EIATTR_INT_WARP_WIDE_INSTR_OFFSETS
	.align		4
        /*0048*/ 	.byte	0x04, 0x31
        /*004a*/ 	.short	(.L_97 - .L_96)


	//   ....[0]....
.L_96:
        /*004c*/ 	.word	0x00000600


	//   ....[1]....
        /*0050*/ 	.word	0x00000610


	//   ....[2]....
        /*0054*/ 	.word	0x00000620


	//----- nvinfo : EIATTR_COOP_GROUP_MASK_REGIDS
	.align		4
.L_97:
        /*0058*/ 	.byte	0x04, 0x29
        /*005a*/ 	.short	(.L_99 - .L_98)


	//   ....[0]....
.L_98:
        /*005c*/ 	.word	0x05000000


	//   ....[1]....
        /*0060*/ 	.word	0x05000000


	//   ....[2]....
        /*0064*/ 	.word	0x05000000


	//   ....[3]....
        /*0068*/ 	.word	0x05000000


	//   ....[4]....
        /*006c*/ 	.word	0x05000000


	//   ....[5]....
        /*0070*/ 	.word	0x05000000


	//   ....[6]....
        /*0074*/ 	.word	0x05000000


	//   ....[7]....
        /*0078*/ 	.word	0x05000000


	//   ....[8]....
        /*007c*/ 	.word	0x05000000


	//   ....[9]....
        /*0080*/ 	.word	0x05000000


	//   ....[10]....
        /*0084*/ 	.word	0x05000000


	//   ....[11]....
        /*0088*/ 	.word	0x05000000


	//   ....[12]....
        /*008c*/ 	.word	0x05000000


	//   ....[13]....
        /*0090*/ 	.word	0x05000000


	//   ....[14]....
        /*0094*/ 	.word	0x05000000


	//   ....[15]....
        /*0098*/ 	.word	0x05000000


	//----- nvinfo : EIATTR_COOP_GROUP_INSTR_OFFSETS
	.align		4
.L_99:
        /*009c*/ 	.byte	0x04, 0x28
        /*009e*/ 	.short	(.L_101 - .L_100)


	//   ....[0]....
.L_100:
        /*00a0*/ 	.word	0x00000650


	//   ....[1]....
        /*00a4*/ 	.word	0x00000660


	//   ....[2]....
        /*00a8*/ 	.word	0x000006a0


	//   ....[3]....
        /*00ac*/ 	.word	0x000006c0


	//   ....[4]....
        /*00b0*/ 	.word	0x00000700


	//   ....[5]....
        /*00b4*/ 	.word	0x00000720


	//   ....[6]....
        /*00b8*/ 	.word	0x00000770


	//   ....[7]....
        /*00bc*/ 	.word	0x00000780


	//   ....[8]....
        /*00c0*/ 	.word	0x000008a0


	//   ....[9]....
        /*00c4*/ 	.word	0x00000930


	//   ....[10]....
        /*00c8*/ 	.word	0x00000a00


	//   ....[11]....
        /*00cc*/ 	.word	0x00000a90


	//   ....[12]....
        /*00d0*/ 	.word	0x00000b50


	//   ....[13]....
        /*00d4*/ 	.word	0x00000be0


	//   ....[14]....
        /*00d8*/ 	.word	0x00000ca0


	//   ....[15]....
        /*00dc*/ 	.word	0x00000d30


	//----- nvinfo : EIATTR_VRC_CTA_INIT_COUNT
	.align		4
.L_101:
        /*00e0*/ 	.byte	0x02, 0x4a
	.zero		1
	.zero		1


	//----- nvinfo : EIATTR_EXIT_INSTR_OFFSETS
	.align		4
        /*00e4*/ 	.byte	0x04, 0x1c
        /*00e6*/ 	.short	(.L_103 - .L_102)


	//   ....[0]....
.L_102:
        /*00e8*/ 	.word	0x000007c0


	//   ....[1]....
        /*00ec*/ 	.word	0x00000840


	//----- nvinfo : EIATTR_CRS_STACK_SIZE
	.align		4
.L_103:
        /*00f0*/ 	.byte	0x04, 0x1e
        /*00f2*/ 	.short	(.L_105 - .L_104)
.L_104:
        /*00f4*/ 	.word	0x00000000


	//----- nvinfo : EIATTR_CBANK_PARAM_SIZE
	.align		4
.L_105:
        /*00f8*/ 	.byte	0x03, 0x19
        /*00fa*/ 	.short	0x0018


	//----- nvinfo : EIATTR_PARAM_CBANK
	.align		4
        /*00fc*/ 	.byte	0x04, 0x0a
        /*00fe*/ 	.short	(.L_107 - .L_106)
	.align		4
.L_106:
        /*0100*/ 	.word	index@(.nv.constant0._Z16test_kernel_warpyyPy)
        /*0104*/ 	.short	0x0380
        /*0106*/ 	.short	0x0018


	//----- nvinfo : EIATTR_SW_WAR
	.align		4
.L_107:
        /*0108*/ 	.byte	0x04, 0x36
        /*010a*/ 	.short	(.L_109 - .L_108)
.L_108:
        /*010c*/ 	.word	0x00000008
.L_109:


//--------------------- .nv.info._Z11test_kernelyyPy --------------------------
	.section	.nv.info._Z11test_kernelyyPy,"",@"SHT_CUDA_INFO"
	.sectionflags	@""
	.align	4


	//----- nvinfo : EIATTR_CUDA_API_VERSION
	.align		4
        /*0000*/ 	.byte	0x04, 0x37
        /*0002*/ 	.short	(.L_111 - .L_110)
.L_110:
        /*0004*/ 	.word	0x00000082


	//----- nvinfo : EIATTR_KPARAM_INFO
	.align		4
.L_111:
        /*0008*/ 	.byte	0x04, 0x17
        /*000a*/ 	.short	(.L_113 - .L_112)
.L_112:
        /*000c*/ 	.word	0x00000000
        /*0010*/ 	.short	0x0002
        /*0012*/ 	.short	0x0010
        /*0014*/ 	.byte	0x00, 0xf5, 0x21, 0x00


	//----- nvinfo : EIATTR_KPARAM_INFO
	.align		4
.L_113:
        /*0018*/ 	.byte	0x04, 0x17
        /*001a*/ 	.short	(.L_115 - .L_114)
.L_114:
        /*001c*/ 	.word	0x00000000
        /*0020*/ 	.short	0x0001
        /*0022*/ 	.short	0x0008
        /*0024*/ 	.byte	0x00, 0xf0, 0x21, 0x00


	//----- nvinfo : EIATTR_KPARAM_INFO
	.align		4
.L_115:
        /*0028*/ 	.byte	0x04, 0x17
        /*002a*/ 	.short	(.L_117 - .L_116)
.L_116:
        /*002c*/ 	.word	0x00000000
        /*0030*/ 	.short	0x0000
        /*0032*/ 	.short	0x0000
        /*0034*/ 	.byte	0x00, 0xf0, 0x21, 0x00


	//----- nvinfo : EIATTR_SPARSE_MMA_MASK
	.align		4
.L_117:
        /*0038*/ 	.byte	0x03, 0x50
        /*003a*/ 	.short	0x0000


	//----- nvinfo : EIATTR_MAXREG_COUNT
	.align		4
        /*003c*/ 	.byte	0x03, 0x1b
        /*003e*/ 	.short	0x00ff


	//----- nvinfo : EIATTR_MERCURY_ISA_VERSION
	.align		4
        /*0040*/ 	.byte	0x03, 0x5f
        /*0042*/ 	.short	0x0101


	//----- nvinfo : EIATTR_VRC_CTA_INIT_COUNT
	.align		4
        /*0044*/ 	.byte	0x02, 0x4a
	.zero		1
	.zero		1


	//----- nvinfo : EIATTR_EXIT_INSTR_OFFSETS
	.align		4
        /*0048*/ 	.byte	0x04, 0x1c
        /*004a*/ 	.short	(.L_119 - .L_118)


	//   ....[0]....
.L_118:
        /*004c*/ 	.word	0x00000920


	//----- nvinfo : EIATTR_CBANK_PARAM_SIZE
	.align		4
.L_119:
        /*0050*/ 	.byte	0x03, 0x19
        /*0052*/ 	.short	0x0018


	//----- nvinfo : EIATTR_PARAM_CBANK
	.align		4
        /*0054*/ 	.byte	0x04, 0x0a
        /*0056*/ 	.short	(.L_121 - .L_120)
	.align		4
.L_120:
        /*0058*/ 	.word	index@(.nv.constant0._Z11test_kernelyyPy)
        /*005c*/ 	.short	0x0380
        /*005e*/ 	.short	0x0018


	//----- nvinfo : EIATTR_SW_WAR
	.align		4
.L_121:
        /*0060*/ 	.byte	0x04, 0x36
        /*0062*/ 	.short	(.L_123 - .L_122)
.L_122:
        /*0064*/ 	.word	0x00000008
.L_123:


//--------------------- .nv.callgraph             --------------------------
	.section	.nv.callgraph,"",@"SHT_CUDA_CALLGRAPH"
	.align	4
	.sectionentsize	8
	.align		4
        /*0000*/ 	.word	0x00000000
	.align		4
        /*0004*/ 	.word	0xffffffff
	.align		4
        /*0008*/ 	.word	0x00000000
	.align		4
        /*000c*/ 	.word	0xfffffffe
	.align		4
        /*0010*/ 	.word	0x00000000
	.align		4
        /*0014*/ 	.word	0xfffffffd
	.align		4
        /*0018*/ 	.word	0x00000000
	.align		4
        /*001c*/ 	.word	0xfffffffc


//--------------------- .nv.constant4             --------------------------
	.section	.nv.constant4,"a",@progbits
	.align	8
	.align		8
.nv.constant4:
        /*0000*/ 	.dword	_ZN34_INTERNAL_19507fa1_4_k_cu_f32ff21c4cuda3std3__45__cpo5beginE
	.align		8
        /*0008*/ 	.dword	_ZN34_INTERNAL_19507fa1_4_k_cu_f32ff21c4cuda3std3__45__cpo3endE
	.align		8
        /*0010*/ 	.dword	_ZN34_INTERNAL_19507fa1_4_k_cu_f32ff21c4cuda3std3__45__cpo6cbeginE
	.align		8
        /*0018*/ 	.dword	_ZN34_INTERNAL_19507fa1_4_k_cu_f32ff21c4cuda3std3__45__cpo4cendE
	.align		8
        /*0020*/ 	.dword	_ZN34_INTERNAL_19507fa1_4_k_cu_f32ff21c4cuda3std3__45__cpo6rbeginE
	.align		8
        /*0028*/ 	.dword	_ZN34_INTERNAL_19507fa1_4_k_cu_f32ff21c4cuda3std3__45__cpo4rendE
	.align		8
        /*0030*/ 	.dword	_ZN34_INTERNAL_19507fa1_4_k_cu_f32ff21c4cuda3std3__45__cpo7crbeginE
	.align		8
        /*0038*/ 	.dword	_ZN34_INTERNAL_19507fa1_4_k_cu_f32ff21c4cuda3std3__45__cpo5crendE
	.align		8
        /*0040*/ 	.dword	_ZN34_INTERNAL_19507fa1_4_k_cu_f32ff21c4cuda3std3__436_GLOBAL__N__19507fa1_4_k_cu_f32ff21c6ignoreE
	.align		8
        /*0048*/ 	.dword	_ZN34_INTERNAL_19507fa1_4_k_cu_f32ff21c4cuda3std3__419piecewise_constructE
	.align		8
        /*0050*/ 	.dword	_ZN34_INTERNAL_19507fa1_4_k_cu_f32ff21c4cuda3std3__48in_placeE
	.align		8
        /*0058*/ 	.dword	_ZN34_INTERNAL_19507fa1_4_k_cu_f32ff21c4cuda3std3__420unreachable_sentinelE
	.align		8
        /*0060*/ 	.dword	_ZN34_INTERNAL_19507fa1_4_k_cu_f32ff21c4cuda3std3__47nulloptE
	.align		8
        /*0068*/ 	.dword	_ZN34_INTERNAL_19507fa1_4_k_cu_f32ff21c4cuda3std3__48unexpectE
	.align		8
        /*0070*/ 	.dword	_ZN34_INTERNAL_19507fa1_4_k_cu_f32ff21c4cuda3std6ranges3__45__cpo4swapE
	.align		8
        /*0078*/ 	.dword	_ZN34_INTERNAL_19507fa1_4_k_cu_f32ff21c4cuda3std6ranges3__45__cpo9iter_moveE
	.align		8
        /*0080*/ 	.dword	_ZN34_INTERNAL_19507fa1_4_k_cu_f32ff21c4cuda3std6ranges3__45__cpo5beginE
	.align		8
        /*0088*/ 	.dword	_ZN34_INTERNAL_19507fa1_4_k_cu_f32ff21c4cuda3std6ranges3__45__cpo3endE
	.align		8
        /*0090*/ 	.dword	_ZN34_INTERNAL_19507fa1_4_k_cu_f32ff21c4cuda3std6ranges3__45__cpo6cbeginE
	.align		8
        /*0098*/ 	.dword	_ZN34_INTERNAL_19507fa1_4_k_cu_f32ff21c4cuda3std6ranges3__45__cpo4cendE
	.align		8
        /*00a0*/ 	.dword	_ZN34_INTERNAL_19507fa1_4_k_cu_f32ff21c4cuda3std6ranges3__45__cpo7advanceE
	.align		8
        /*00a8*/ 	.dword	_ZN34_INTERNAL_19507fa1_4_k_cu_f32ff21c4cuda3std6ranges3__45__cpo9iter_swapE
	.align		8
        /*00b0*/ 	.dword	_ZN34_INTERNAL_19507fa1_4_k_cu_f32ff21c4cuda3std6ranges3__45__cpo4nextE
	.align		8
        /*00b8*/ 	.dword	_ZN34_INTERNAL_19507fa1_4_k_cu_f32ff21c4cuda3std6ranges3__45__cpo4prevE
	.align		8
        /*00c0*/ 	.dword	_ZN34_INTERNAL_19507fa1_4_k_cu_f32ff21c4cuda3std6ranges3__45__cpo4dataE
	.align		8
        /*00c8*/ 	.dword	_ZN34_INTERNAL_19507fa1_4_k_cu_f32ff21c4cuda3std6ranges3__45__cpo5cdataE
	.align		8
        /*00d0*/ 	.dword	_ZN34_INTERNAL_19507fa1_4_k_cu_f32ff21c4cuda3std6ranges3__45__cpo4sizeE
	.align		8
        /*00d8*/ 	.dword	_ZN34_INTERNAL_19507fa1_4_k_cu_f32ff21c4cuda3std6ranges3__45__cpo5ssizeE
	.align		8
        /*00e0*/ 	.dword	_ZN34_INTERNAL_19507fa1_4_k_cu_f32ff21c4cuda3std6ranges3__45__cpo8distanceE
	.align		8
        /*00e8*/ 	.dword	_ZN34_INTERNAL_19507fa1_4_k_cu_f32ff21c6thrust24THRUST_300001_SM_1000_NS6system6detail10sequential3seqE
	.align		8
        /*00f0*/ 	.dword	_ZN34_INTERNAL_19507fa1_4_k_cu_f32ff21c6thrust24THRUST_300001_SM_1000_NS12placeholders2_1E
	.align		8
        /*00f8*/ 	.dword	_ZN34_INTERNAL_19507fa1_4_k_cu_f32ff21c6thrust24THRUST_300001_SM_1000_NS12placeholders2_2E
	.align		8
        /*0100*/ 	.dword	_ZN34_INTERNAL_19507fa1_4_k_cu_f32ff21c6thrust24THRUST_300001_SM_1000_NS12placeholders2_3E
	.align		8
        /*0108*/ 	.dword	_ZN34_INTERNAL_19507fa1_4_k_cu_f32ff21c6thrust24THRUST_300001_SM_1000_NS12placeholders2_4E
	.align		8
        /*0110*/ 	.dword	_ZN34_INTERNAL_19507fa1_4_k_cu_f32ff21c6thrust24THRUST_300001_SM_1000_NS12placeholders2_5E
	.align		8
        /*0118*/ 	.dword	_ZN34_INTERNAL_19507fa1_4_k_cu_f32ff21c6thrust24THRUST_300001_SM_1000_NS12placeholders2_6E
	.align		8
        /*0120*/ 	.dword	_ZN34_INTERNAL_19507fa1_4_k_cu_f32ff21c6thrust24THRUST_300001_SM_1000_NS12placeholders2_7E
	.align		8
        /*0128*/ 	.dword	_ZN34_INTERNAL_19507fa1_4_k_cu_f32ff21c6thrust24THRUST_300001_SM_1000_NS12placeholders2_8E
	.align		8
        /*0130*/ 	.dword	_ZN34_INTERNAL_19507fa1_4_k_cu_f32ff21c6thrust24THRUST_300001_SM_1000_NS12placeholders2_9E
	.align		8
        /*0138*/ 	.dword	_ZN34_INTERNAL_19507fa1_4_k_cu_f32ff21c6thrust24THRUST_300001_SM_1000_NS12placeholders3_10E


//--------------------- .text._ZN3cub18CUB_300001_SM_10006detail11EmptyKernelIvEEvv --------------------------
	.section	.text._ZN3cub18CUB_300001_SM_10006detail11EmptyKernelIvEEvv,"ax",@progbits
	.align	128
        .global         _ZN3cub18CUB_300001_SM_10006detail11EmptyKernelIvEEvv
        .type           _ZN3cub18CUB_300001_SM_10006detail11EmptyKernelIvEEvv,@function
        .size           _ZN3cub18CUB_300001_SM_10006detail11EmptyKernelIvEEvv,(.L_x_30 - _ZN3cub18CUB_300001_SM_10006detail11EmptyKernelIvEEvv)
        .other          _ZN3cub18CUB_300001_SM_10006detail11EmptyKernelIvEEvv,@"STO_CUDA_ENTRY STV_DEFAULT"
_ZN3cub18CUB_300001_SM_10006detail11EmptyKernelIvEEvv:
.text._ZN3cub18CUB_300001_SM_10006detail11EmptyKernelIvEEvv:
[----:B------:R-:W-:Y:S01]  /*0000*/  LDC R1, c[0x0][0x37c] ;  /* 0x0000df00ff017b82 */ /* 0x000fe20000000800 */
[----:B------:R-:W-:Y:S05]  /*0010*/  EXIT ;  /* 0x000000000000794d */ /* 0x000fea0003800000 */
.L_x_0:
[----:B------:R-:W-:-:S00]  /*0020*/  BRA `(.L_x_0) ;  /* 0xfffffffc00fc7947 */ /* 0x000fc0000383ffff */
[----:B------:R-:W-:-:S00]  /*0030*/  NOP ;  /* 0x0000000000007918 */ /* 0x000fc00000000000 */
        /* <DEDUP_REMOVED lines=12> */
.L_x_30:


//--------------------- .text._Z16test_kernel_gridyyPy --------------------------
	.section	.text._Z16test_kernel_gridyyPy,"ax",@progbits
	.align	128
        .global         _Z16test_kernel_gridyyPy
        .type           _Z16test_kernel_gridyyPy,@function
        .size           _Z16test_kernel_gridyyPy,(.L_x_31 - _Z16test_kernel_gridyyPy)
        .other          _Z16test_kernel_gridyyPy,@"STO_CUDA_ENTRY STV_DEFAULT"
_Z16test_kernel_gridyyPy:
.text._Z16test_kernel_gridyyPy:
[----:B------:R-:W-:Y:S01]  /*0000*/  LDC R1, c[0x0][0x37c] ;  /* 0x0000df00ff017b82 */ /* 0x000fe20000000800 */
[----:B------:R-:W0:Y:S01]  /*0010*/  LDCU.64 UR8, c[0x0][0x380] ;  /* 0x00007000ff0877ac */ /* 0x000e220008000a00 */
[----:B------:R-:W1:Y:S01]  /*0020*/  S2R R6, SR_TID.X ;  /* 0x0000000000067919 */ /* 0x000e620000002100 */
[----:B------:R-:W-:Y:S02]  /*0030*/  IMAD.MOV.U32 R18, RZ, RZ, RZ ;  /* 0x000000ffff127224 */ /* 0x000fe400078e00ff */
[----:B------:R-:W-:Y:S01]  /*0040*/  IMAD.MOV.U32 R0, RZ, RZ, RZ ;  /* 0x000000ffff007224 */ /* 0x000fe200078e00ff */
[----:B------:R-:W2:Y:S01]  /*0050*/  LDCU UR5, c[0x0][0x360] ;  /* 0x00006c00ff0577ac */ /* 0x000ea20008000800 */
[----:B------:R-:W3:Y:S01]  /*0060*/  LDCU UR4, c[0x0][0x370] ;  /* 0x00006e00ff0477ac */ /* 0x000ee20008000800 */
[----:B0-----:R-:W-:-:S04]  /*0070*/  UISETP.GE.U32.AND UP0, UPT, UR8, 0x2, UPT ;  /* 0x000000020800788c */ /* 0x001fc8000bf06070 */
[----:B------:R-:W-:-:S09]  /*0080*/  UISETP.GE.U32.AND.EX UP0, UPT, UR9, URZ, UPT, UP0 ;  /* 0x000000ff0900728c */ /* 0x000fd2000bf06100 */
[----:B--23--:R-:W-:Y:S05]  /*0090*/  BRA.U !UP0, `(.L_x_1) ;  /* 0x0000000508587547 */ /* 0x00cfea000b800000 */
[----:B------:R-:W0:Y:S01]  /*00a0*/  LDC.64 R4, c[0x0][0x388] ;  /* 0x0000e200ff047b82 */ /* 0x000e220000000a00 */
[----:B------:R-:W1:Y:S01]  /*00b0*/  S2R R3, SR_CTAID.X ;  /* 0x0000000000037919 */ /* 0x000e620000002500 */
[----:B------:R-:W-:Y:S01]  /*00c0*/  IMAD.MOV.U32 R7, RZ, RZ, RZ ;  /* 0x000000ffff077224 */ /* 0x000fe200078e00ff */
[C---:B0-----:R-:W-:Y:S02]  /*00d0*/  IADD3 R8, P0, PT, R4.reuse, -0x1, RZ ;  /* 0xffffffff04087810 */ /* 0x041fe40007f1e0ff */
[----:B------:R-:W-:Y:S02]  /*00e0*/  IADD3 R13, P1, PT, R4, -0x2, RZ ;  /* 0xfffffffe040d7810 */ /* 0x000fe40007f3e0ff */
[C---:B------:R-:W-:Y:S02]  /*00f0*/  IADD3.X R0, PT, PT, R5.reuse, -0x1, RZ, P0, !PT ;  /* 0xffffffff05007810 */ /* 0x040fe400007fe4ff */
[----:B------:R-:W-:-:S03]  /*0100*/  IADD3.X R17, PT, PT, R5, -0x1, RZ, P1, !PT ;  /* 0xffffffff05117810 */ /* 0x000fc60000ffe4ff */
[----:B------:R-:W-:-:S04]  /*0110*/  IMAD.WIDE.U32 R10, R0, R13, RZ ;  /* 0x0000000d000a7225 */ /* 0x000fc800078e00ff */
[----:B-1----:R-:W-:Y:S01]  /*0120*/  IMAD.WIDE.U32 R2, R3, UR5, R6 ;  /* 0x0000000503027c25 */ /* 0x002fe2000f8e0006 */
[----:B------:R-:W-:-:S03]  /*0130*/  UIMAD UR5, UR5, UR4, URZ ;  /* 0x00000004050572a4 */ /* 0x000fc6000f8e02ff */
[----:B------:R-:W-:Y:S01]  /*0140*/  IMAD.WIDE.U32 R12, R8, R13, RZ ;  /* 0x0000000d080c7225 */ /* 0x000fe200078e00ff */
[----:B------:R-:W-:Y:S01]  /*0150*/  IADD3 R9, P2, PT, R2, 0x1, RZ ;  /* 0x0000000102097810 */ /* 0x000fe20007f5e0ff */
[----:B------:R-:W-:Y:S02]  /*0160*/  UIMAD.WIDE.U32 UR6, UR5, UR5, URZ ;  /* 0x00000005050672a5 */ /* 0x000fe4000f8e00ff */
[----:B------:R-:W-:Y:S01]  /*0170*/  IMAD.WIDE.U32 R10, R17, R8, R10 ;  /* 0x00000008110a7225 */ /* 0x000fe200078e000a */
[----:B------:R-:W-:-:S03]  /*0180*/  UMOV UR4, URZ ;  /* 0x000000ff00047c82 */ /* 0x000fc60008000000 */
[----:B------:R-:W-:Y:S01]  /*0190*/  IMAD R21, R3, R2, RZ ;  /* 0x0000000203157224 */ /* 0x000fe200078e02ff */
[----:B------:R-:W-:Y:S01]  /*01a0*/  IADD3 R19, P0, PT, R13, R10, RZ ;  /* 0x0000000a0d137210 */ /* 0x000fe20007f1e0ff */
[C---:B------:R-:W-:Y:S01]  /*01b0*/  IMAD.WIDE.U32 R14, R2.reuse, R2, R2 ;  /* 0x00000002020e7225 */ /* 0x040fe200078e0002 */
[----:B------:R-:W-:-:S03]  /*01c0*/  LEA R10, P3, R2, UR5, 0x1 ;  /* 0x00000005020a7c11 */ /* 0x000fc6000f8608ff */
[C---:B------:R-:W-:Y:S02]  /*01d0*/  IMAD R21, R2.reuse, R3, R21 ;  /* 0x0000000302157224 */ /* 0x040fe400078e0215 */
[----:B------:R-:W-:Y:S01]  /*01e0*/  IMAD.X R16, R17, R0, R11, P0 ;  /* 0x0000000011107224 */ /* 0x000fe200000e060b */
[----:B------:R-:W-:Y:S01]  /*01f0*/  LEA.HI.X R11, R2, RZ, R3, 0x1, P3 ;  /* 0x000000ff020b7211 */ /* 0x000fe200018f0c03 */
[----:B------:R-:W-:Y:S01]  /*0200*/  IMAD.IADD R23, R15, 0x1, R21 ;  /* 0x000000010f177824 */ /* 0x000fe200078e0215 */
[----:B------:R-:W-:Y:S02]  /*0210*/  IADD3 R17, P3, PT, R10, 0x3, RZ ;  /* 0x000000030a117810 */ /* 0x000fe40007f7e0ff */
[----:B------:R-:W-:Y:S01]  /*0220*/  SHF.L.W.U32.HI R21, R12, 0x1f, R19 ;  /* 0x0000001f0c157819 */ /* 0x000fe20000010e13 */
[----:B------:R-:W-:Y:S01]  /*0230*/  IMAD.X R12, RZ, RZ, R3, P2 ;  /* 0x000000ffff0c7224 */ /* 0x000fe200010e0603 */
[----:B------:R-:W-:Y:S01]  /*0240*/  IADD3 R9, P0, P1, R9, R14, R9 ;  /* 0x0000000e09097210 */ /* 0x000fe2000791e009 */
[--C-:B------:R-:W-:Y:S01]  /*0250*/  IMAD.X R13, RZ, RZ, R11.reuse, P3 ;  /* 0x000000ffff0d7224 */ /* 0x100fe200018e060b */
[----:B------:R-:W-:Y:S01]  /*0260*/  SHF.L.W.U32.HI R19, R19, 0x1f, R16 ;  /* 0x0000001f13137819 */ /* 0x000fe20000010e10 */
[----:B------:R-:W-:Y:S01]  /*0270*/  IMAD.WIDE.U32 R14, R17, R8, R10 ;  /* 0x00000008110e7225 */ /* 0x000fe200078e000a */
[----:B------:R-:W-:-:S02]  /*0280*/  IADD3 R27, P2, PT, R2, R21, RZ ;  /* 0x00000015021b7210 */ /* 0x000fc40007f5e0ff */
[----:B------:R-:W-:Y:S01]  /*0290*/  IADD3.X R23, PT, PT, R12, R23, R12, P0, P1 ;  /* 0x000000170c177210 */ /* 0x000fe200007e240c */
[----:B------:R-:W-:Y:S02]  /*02a0*/  IMAD R18, R13, R8, RZ ;  /* 0x000000080d127224 */ /* 0x000fe400078e02ff */
[C---:B------:R-:W-:Y:S01]  /*02b0*/  IMAD.X R25, R3.reuse, 0x1, R19, P2 ;  /* 0x0000000103197824 */ /* 0x040fe200010e0613 */
[----:B------:R-:W-:Y:S01]  /*02c0*/  IADD3 R14, P1, P2, R14, 0x2, R21 ;  /* 0x000000020e0e7810 */ /* 0x000fe20007a3e015 */
[-C--:B------:R-:W-:Y:S02]  /*02d0*/  IMAD R16, R3, R27.reuse, RZ ;  /* 0x0000001b03107224 */ /* 0x080fe400078e02ff */
[----:B------:R-:W-:-:S04]  /*02e0*/  IMAD.WIDE.U32 R12, R2, R27, R2 ;  /* 0x0000001b020c7225 */ /* 0x000fc800078e0002 */
[----:B------:R-:W-:Y:S01]  /*02f0*/  IMAD R17, R17, R0, R18 ;  /* 0x0000000011117224 */ /* 0x000fe200078e0212 */
[----:B------:R-:W-:Y:S01]  /*0300*/  IADD3 R10, P0, PT, R27, R12, RZ ;  /* 0x0000000c1b0a7210 */ /* 0x000fe20007f1e0ff */
[----:B------:R-:W-:Y:S02]  /*0310*/  IMAD R16, R2, R25, R16 ;  /* 0x0000001902107224 */ /* 0x000fe400078e0210 */
[----:B------:R-:W-:Y:S02]  /*0320*/  IMAD.MOV.U32 R18, RZ, RZ, RZ ;  /* 0x000000ffff127224 */ /* 0x000fe400078e00ff */
[----:B------:R-:W-:Y:S01]  /*0330*/  IMAD.IADD R12, R15, 0x1, R17 ;  /* 0x000000010f0c7824 */ /* 0x000fe200078e0211 */
[----:B------:R-:W-:Y:S01]  /*0340*/  IADD3.X R11, PT, PT, R25, R13, R16, P0, !PT ;  /* 0x0000000d190b7210 */ /* 0x000fe200007fe410 */
[----:B------:R-:W-:Y:S02]  /*0350*/  VIADD R15, R18, UR7 ;  /* 0x00000007120f7c36 */ /* 0x000fe40008000000 */
[-C--:B------:R-:W-:Y:S01]  /*0360*/  IMAD R23, R23, R8.reuse, RZ ;  /* 0x0000000817177224 */ /* 0x080fe200078e02ff */
[----:B------:R-:W-:Y:S01]  /*0370*/  IADD3.X R19, PT, PT, R12, RZ, R19, P1, P2 ;  /* 0x000000ff0c137210 */ /* 0x000fe20000fe4413 */
[----:B------:R-:W-:-:S04]  /*0380*/  IMAD.WIDE.U32 R12, R9, R8, R10 ;  /* 0x00000008090c7225 */ /* 0x000fc800078e000a */
[----:B------:R-:W-:Y:S02]  /*0390*/  IMAD R8, R15, R4, RZ ;  /* 0x000000040f087224 */ /* 0x000fe400078e02ff */
[----:B------:R-:W-:-:S04]  /*03a0*/  IMAD.WIDE.U32 R14, R14, UR5, RZ ;  /* 0x000000050e0e7c25 */ /* 0x000fc8000f8e00ff */
[----:B------:R-:W-:Y:S02]  /*03b0*/  IMAD R19, R19, UR5, RZ ;  /* 0x0000000513137c24 */ /* 0x000fe4000f8e02ff */
[----:B------:R-:W-:-:S04]  /*03c0*/  IMAD.WIDE.U32 R10, R4, UR6, RZ ;  /* 0x00000006040a7c25 */ /* 0x000fc8000f8e00ff */
[----:B------:R-:W-:Y:S01]  /*03d0*/  IMAD R17, R5, UR6, R8 ;  /* 0x0000000605117c24 */ /* 0x000fe2000f8e0208 */
[----:B------:R-:W-:Y:S01]  /*03e0*/  IADD3 R8, P0, PT, R12, 0x1, RZ ;  /* 0x000000010c087810 */ /* 0x000fe20007f1e0ff */
[----:B------:R-:W-:Y:S01]  /*03f0*/  IMAD.IADD R12, R15, 0x1, R19 ;  /* 0x000000010f0c7824 */ /* 0x000fe200078e0213 */
[----:B------:R-:W-:Y:S01]  /*0400*/  UMOV UR6, 0x1 ;  /* 0x0000000100067882 */ /* 0x000fe20000000000 */
[----:B------:R-:W-:Y:S02]  /*0410*/  IMAD.IADD R19, R11, 0x1, R17 ;  /* 0x000000010b137824 */ /* 0x000fe400078e0211 */
[----:B------:R-:W-:Y:S02]  /*0420*/  IMAD R23, R9, R0, R23 ;  /* 0x0000000009177224 */ /* 0x000fe400078e0217 */
[----:B------:R-:W-:Y:S01]  /*0430*/  IMAD.MOV.U32 R9, RZ, RZ, R14 ;  /* 0x000000ffff097224 */ /* 0x000fe200078e000e */
[----:B------:R-:W-:Y:S01]  /*0440*/  SHF.L.U64.HI R19, R10, 0x1, R19 ;  /* 0x000000010a137819 */ /* 0x000fe20000010213 */
[----:B------:R-:W-:-:S02]  /*0450*/  IMAD.X R17, R13, 0x1, R23, P0 ;  /* 0x000000010d117824 */ /* 0x000fc400000e0617 */
[----:B------:R-:W-:Y:S02]  /*0460*/  IMAD.MOV.U32 R18, RZ, RZ, RZ ;  /* 0x000000ffff127224 */ /* 0x000fe400078e00ff */
[----:B------:R-:W-:-:S07]  /*0470*/  IMAD.MOV.U32 R0, RZ, RZ, RZ ;  /* 0x000000ffff007224 */ /* 0x000fce00078e00ff */
.L_x_2:
[----:B------:R-:W-:Y:S01]  /*0480*/  IADD3 R14, P0, PT, R2, UR6, RZ ;  /* 0x00000006020e7c10 */ /* 0x000fe2000ff1e0ff */
[----:B------:R-:W-:-:S03]  /*0490*/  UIADD3 UR6, UP0, UPT, UR5, UR6, URZ ;  /* 0x0000000605067290 */ /* 0x000fc6000ff1e0ff */
[C---:B------:R-:W-:Y:S02]  /*04a0*/  IADD3 R13, P2, PT, R14.reuse, R4, RZ ;  /* 0x000000040e0d7210 */ /* 0x040fe40007f5e0ff */
[----:B------:R-:W-:Y:S01]  /*04b0*/  IADD3.X R16, PT, PT, R3, UR4, RZ, P0, !PT ;  /* 0x0000000403107c10 */ /* 0x000fe200087fe4ff */
[----:B------:R-:W-:Y:S01]  /*04c0*/  UIADD3.X UR4, UPT, UPT, URZ, UR4, URZ, UP0, !UPT ;  /* 0x00000004ff047290 */ /* 0x000fe200087fe4ff */
[C---:B------:R-:W-:Y:S01]  /*04d0*/  ISETP.GE.U32.AND P1, PT, R14.reuse, R13, PT ;  /* 0x0000000d0e00720c */ /* 0x040fe20003f26070 */
[----:B------:R-:W-:Y:S02]  /*04e0*/  UISETP.GE.U32.AND UP0, UPT, UR6, UR8, UPT ;  /* 0x000000080600728c */ /* 0x000fe4000bf06070 */
[----:B------:R-:W-:Y:S01]  /*04f0*/  ISETP.GE.U32.AND P0, PT, R14, UR8, PT ;  /* 0x000000080e007c0c */ /* 0x000fe2000bf06070 */
[C---:B------:R-:W-:Y:S01]  /*0500*/  IMAD.X R13, R16.reuse, 0x1, R5, P2 ;  /* 0x00000001100d7824 */ /* 0x040fe200010e0605 */
[----:B------:R-:W-:Y:S02]  /*0510*/  UISETP.GE.U32.AND.EX UP0, UPT, UR4, UR9, UPT, UP0 ;  /* 0x000000090400728c */ /* 0x000fe4000bf06100 */
[----:B------:R-:W-:-:S02]  /*0520*/  ISETP.GE.U32.AND.EX P0, PT, R16, UR9, PT, P0 ;  /* 0x0000000910007c0c */ /* 0x000fc4000bf06100 */
[----:B------:R-:W-:-:S04]  /*0530*/  ISETP.GE.U32.AND.EX P1, PT, R16, R13, PT, P1 ;  /* 0x0000000d1000720c */ /* 0x000fc80003f26110 */
[C---:B------:R-:W-:Y:S02]  /*0540*/  SEL R13, R8.reuse, RZ, !P1 ;  /* 0x000000ff080d7207 */ /* 0x040fe40004800000 */
[-C--:B------:R-:W-:Y:S02]  /*0550*/  IADD3 R8, P3, PT, R8, R9.reuse, RZ ;  /* 0x0000000908087210 */ /* 0x080fe40007f7e0ff */
[----:B------:R-:W-:Y:S02]  /*0560*/  SEL R15, R17, RZ, !P1 ;  /* 0x000000ff110f7207 */ /* 0x000fe40004800000 */
[----:B------:R-:W-:Y:S01]  /*0570*/  SEL R13, R13, RZ, !P0 ;  /* 0x000000ff0d0d7207 */ /* 0x000fe20004000000 */
[----:B------:R-:W-:Y:S01]  /*0580*/  IMAD.X R17, R17, 0x1, R12, P3 ;  /* 0x0000000111117824 */ /* 0x000fe200018e060c */
[----:B------:R-:W-:Y:S02]  /*0590*/  LEA R9, P2, R10, R9, 0x1 ;  /* 0x000000090a097211 */ /* 0x000fe400078408ff */
[----:B------:R-:W-:-:S02]  /*05a0*/  IADD3 R18, P1, PT, R18, R13, RZ ;  /* 0x0000000d12127210 */ /* 0x000fc40007f3e0ff */
[----:B------:R-:W-:Y:S01]  /*05b0*/  SEL R15, R15, RZ, !P0 ;  /* 0x000000ff0f0f7207 */ /* 0x000fe20004000000 */
[----:B------:R-:W-:-:S04]  /*05c0*/  IMAD.X R13, R12, 0x1, R19, P2 ;  /* 0x000000010c0d7824 */ /* 0x000fc800010e0613 */
[----:B------:R-:W-:Y:S02]  /*05d0*/  IMAD.X R0, R0, 0x1, R15, P1 ;  /* 0x0000000100007824 */ /* 0x000fe400008e060f */
[----:B------:R-:W-:Y:S01]  /*05e0*/  IMAD.MOV.U32 R12, RZ, RZ, R13 ;  /* 0x000000ffff0c7224 */ /* 0x000fe200078e000d */
[----:B------:R-:W-:Y:S06]  /*05f0*/  BRA.U !UP0, `(.L_x_2) ;  /* 0xfffffffd08a07547 */ /* 0x000fec000b83ffff */
.L_x_1:
[----:B------:R-:W0:Y:S01]  /*0600*/  SHFL.DOWN PT, R2, R18, 0x1, 0x1f ;  /* 0x08201f0012027f89 */ /* 0x000e2200000e0000 */
[----:B------:R-:W-:Y:S06]  /*0610*/  BAR.SYNC.DEFER_BLOCKING 0x0 ;  /* 0x0000000000007b1d */ /* 0x000fec0000010000 */
[----:B------:R-:W2:Y:S01]  /*0620*/  SHFL.DOWN P0, R3, R0, 0x1, 0x1f ;  /* 0x08201f0000037f89 */ /* 0x000ea20000000000 */
[----:B0-----:R-:W-:-:S05]  /*0630*/  IADD3 R7, P1, PT, R2, R18, RZ ;  /* 0x0000001202077210 */ /* 0x001fca0007f3e0ff */
[----:B--2---:R-:W-:Y:S01]  /*0640*/  IMAD.X R4, R3, 0x1, R0, P1 ;  /* 0x0000000103047824 */ /* 0x004fe200008e0600 */
[----:B------:R-:W-:-:S04]  /*0650*/  SEL R7, R7, R2, P0 ;  /* 0x0000000207077207 */ /* 0x000fc80000000000 */
[----:B------:R-:W-:Y:S01]  /*0660*/  SEL R4, R4, R3, P0 ;  /* 0x0000000304047207 */ /* 0x000fe20000000000 */
[----:B------:R-:W0:Y:S04]  /*0670*/  SHFL.DOWN PT, R2, R7, 0x2, 0x1f ;  /* 0x08401f0007027f89 */ /* 0x000e2800000e0000 */
[----:B------:R-:W2:Y:S01]  /*0680*/  SHFL.DOWN P0, R3, R4, 0x2, 0x1f ;  /* 0x08401f0004037f89 */ /* 0x000ea20000000000 */
[----:B0-----:R-:W-:-:S04]  /*0690*/  IADD3 R9, P1, PT, R2, R7, RZ ;  /* 0x0000000702097210 */ /* 0x001fc80007f3e0ff */
[----:B--2---:R-:W-:Y:S01]  /*06a0*/  SEL R9, R9, R2, P0 ;  /* 0x0000000209097207 */ /* 0x004fe20000000000 */
[----:B------:R-:W-:-:S04]  /*06b0*/  IMAD.X R2, R3, 0x1, R4, P1 ;  /* 0x0000000103027824 */ /* 0x000fc800008e0604 */
[----:B------:R-:W0:Y:S01]  /*06c0*/  SHFL.DOWN PT, R0, R9, 0x4, 0x1f ;  /* 0x08801f0009007f89 */ /* 0x000e2200000e0000 */
[----:B------:R-:W-:Y:S02]  /*06d0*/  SEL R11, R2, R3, P0 ;  /* 0x00000003020b7207 */ /* 0x000fe40000000000 */
[----:B------:R-:W2:Y:S03]  /*06e0*/  S2R R3, SR_LANEID ;  /* 0x0000000000037919 */ /* 0x000ea60000000000 */
[----:B------:R-:W3:Y:S01]  /*06f0*/  SHFL.DOWN P0, R2, R11, 0x4, 0x1f ;  /* 0x08801f000b027f89 */ /* 0x000ee20000000000 */
[----:B0-----:R-:W-:-:S04]  /*0700*/  IADD3 R5, P1, PT, R0, R9, RZ ;  /* 0x0000000900057210 */ /* 0x001fc80007f3e0ff */
[----:B---3--:R-:W-:Y:S01]  /*0710*/  SEL R5, R5, R0, P0 ;  /* 0x0000000005057207 */ /* 0x008fe20000000000 */
[----:B------:R-:W-:-:S04]  /*0720*/  IMAD.X R13, R2, 0x1, R11, P1 ;  /* 0x00000001020d7824 */ /* 0x000fc800008e060b */
[----:B------:R-:W0:Y:S01]  /*0730*/  SHFL.DOWN PT, R0, R5, 0x8, 0x1f ;  /* 0x09001f0005007f89 */ /* 0x000e2200000e0000 */
[----:B------:R-:W-:Y:S02]  /*0740*/  SEL R13, R13, R2, P0 ;  /* 0x000000020d0d7207 */ /* 0x000fe40000000000 */
[----:B--2---:R-:W-:-:S03]  /*0750*/  ISETP.NE.AND P0, PT, R3, RZ, PT ;  /* 0x000000ff0300720c */ /* 0x004fc60003f05270 */
[----:B------:R-:W2:Y:S10]  /*0760*/  SHFL.DOWN P1, R2, R13, 0x8, 0x1f ;  /* 0x09001f000d027f89 */ /* 0x000eb40000020000 */
[----:B------:R-:W3:Y:S01]  /*0770*/  @!P0 S2R R4, SR_CgaCtaId ;  /* 0x0000000000048919 */ /* 0x000ee20000008800 */
[----:B------:R-:W-:-:S02]  /*0780*/  @!P0 MOV R3, 0x400 ;  /* 0x0000040000038802 */ /* 0x000fc40000000f00 */
[----:B0-----:R-:W-:-:S04]  /*0790*/  IADD3 R7, P2, PT, R0, R5, RZ ;  /* 0x0000000500077210 */ /* 0x001fc80007f5e0ff */
[----:B--2---:R-:W-:Y:S01]  /*07a0*/  SEL R7, R7, R0, P1 ;  /* 0x0000000007077207 */ /* 0x004fe20000800000 */
[----:B------:R-:W-:-:S04]  /*07b0*/  IMAD.X R9, R2, 0x1, R13, P2 ;  /* 0x0000000102097824 */ /* 0x000fc800010e060d */
[----:B------:R-:W0:Y:S01]  /*07c0*/  SHFL.DOWN PT, R10, R7, 0x10, 0x1f ;  /* 0x0a001f00070a7f89 */ /* 0x000e2200000e0000 */
[----:B------:R-:W-:Y:S02]  /*07d0*/  SEL R9, R9, R2, P1 ;  /* 0x0000000209097207 */ /* 0x000fe40000800000 */
[----:B-1----:R-:W-:-:S03]  /*07e0*/  @!P0 SHF.R.U32.HI R2, RZ, 0x2, R6 ;  /* 0x00000002ff028819 */ /* 0x002fc60000011606 */
[----:B------:R-:W1:Y:S01]  /*07f0*/  SHFL.DOWN P1, R0, R9, 0x10, 0x1f ;  /* 0x0a001f0009007f89 */ /* 0x000e620000020000 */
[----:B------:R-:W-:Y:S02]  /*0800*/  @!P0 LOP3.LUT R2, R2, 0xf8, RZ, 0xc0, !PT ;  /* 0x000000f802028812 */ /* 0x000fe400078ec0ff */
[----:B---3--:R-:W-:-:S05]  /*0810*/  @!P0 LEA R3, R4, R3, 0x18 ;  /* 0x0000000304038211 */ /* 0x008fca00078ec0ff */
[----:B------:R-:W-:Y:S01]  /*0820*/  @!P0 IMAD.IADD R3, R2, 0x1, R3 ;  /* 0x0000000102038824 */ /* 0x000fe200078e0203 */
[----:B0-----:R-:W-:-:S05]  /*0830*/  IADD3 R11, P2, PT, R10, R7, RZ ;  /* 0x000000070a0b7210 */ /* 0x001fca0007f5e0ff */
[----:B-1----:R-:W-:Y:S01]  /*0840*/  IMAD.X R5, R0, 0x1, R9, P2 ;  /* 0x0000000100057824 */ /* 0x002fe200010e0609 */
[----:B------:R-:W-:Y:S02]  /*0850*/  SEL R10, R11, R10, P1 ;  /* 0x0000000a0b0a7207 */ /* 0x000fe40000800000 */
[----:B------:R-:W-:Y:S02]  /*0860*/  ISETP.NE.AND P2, PT, R6, RZ, PT ;  /* 0x000000ff0600720c */ /* 0x000fe40003f45270 */
[----:B------:R-:W-:-:S05]  /*0870*/  SEL R11, R5, R0, P1 ;  /* 0x00000000050b7207 */ /* 0x000fca0000800000 */
[----:B------:R0:W-:Y:S01]  /*0880*/  @!P0 STS.64 [R3+0x8], R10 ;  /* 0x0000080a03008388 */ /* 0x0001e20000000a00 */
[----:B------:R-:W-:Y:S06]  /*0890*/  BAR.SYNC.DEFER_BLOCKING 0x0 ;  /* 0x0000000000007b1d */ /* 0x000fec0000010000 */
[----:B------:R-:W-:Y:S05]  /*08a0*/  @P2 EXIT ;  /* 0x000000000000294d */ /* 0x000fea0003800000 */
[----:B------:R-:W1:Y:S01]  /*08b0*/  S2UR UR5, SR_CgaCtaId ;  /* 0x00000000000579c3 */ /* 0x000e620000008800 */
[----:B------:R-:W-:-:S07]  /*08c0*/  UMOV UR4, 0x400 ;  /* 0x0000040000047882 */ /* 0x000fce0000000000 */
[----:B------:R-:W2:Y:S01]  /*08d0*/  LDC.64 R8, c[0x0][0x390] ;  /* 0x0000e400ff087b82 */ /* 0x000ea20000000a00 */
[----:B-1----:R-:W-:-:S09]  /*08e0*/  ULEA UR4, UR5, UR4, 0x18 ;  /* 0x0000000405047291 */ /* 0x002fd2000f8ec0ff */
[----:B------:R-:W1:Y:S04]  /*08f0*/  LDS.128 R4, [UR4+0x10] ;  /* 0x00001004ff047984 */ /* 0x000e680008000c00 */
[----:B0-----:R-:W0:Y:S01]  /*0900*/  LDS.64 R2, [UR4+0x20] ;  /* 0x00002004ff027984 */ /* 0x001e220008000a00 */
[----:B------:R-:W2:Y:S01]  /*0910*/  LDCU.64 UR4, c[0x0][0x358] ;  /* 0x00006b00ff0477ac */ /* 0x000ea20008000a00 */
[----:B-1----:R-:W-:-:S04]  /*0920*/  IADD3 R13, P0, P1, R6, R4, R10 ;  /* 0x00000004060d7210 */ /* 0x002fc8000791e00a */
[----:B------:R-:W-:Y:S02]  /*0930*/  IADD3.X R5, PT, PT, R7, R5, R11, P0, P1 ;  /* 0x0000000507057210 */ /* 0x000fe400007e240b */
[----:B0-----:R-:W-:-:S05]  /*0940*/  IADD3 R2, P0, PT, R2, R13, RZ ;  /* 0x0000000d02027210 */ /* 0x001fca0007f1e0ff */
[----:B------:R-:W-:-:S05]  /*0950*/  IMAD.X R3, R3, 0x1, R5, P0 ;  /* 0x0000000103037824 */ /* 0x000fca00000e0605 */
[----:B--2---:R-:W-:Y:S01]  /*0960*/  REDG.E.ADD.64.STRONG.GPU desc[UR4][R8.64], R2 ;  /* 0x000000020800798e */ /* 0x004fe2000c12e504 */
[----:B------:R-:W-:Y:S05]  /*0970*/  EXIT ;  /* 0x000000000000794d */ /* 0x000fea0003800000 */
.L_x_3:
        /* <DEDUP_REMOVED lines=16> */
.L_x_31:


//--------------------- .text._Z16test_kernel_warpyyPy --------------------------
	.section	.text._Z16test_kernel_warpyyPy,"ax",@progbits
	.align	128
        .global         _Z16test_kernel_warpyyPy
        .type           _Z16test_kernel_warpyyPy,@function
        .size           _Z16test_kernel_warpyyPy,(.L_x_32 - _Z16test_kernel_warpyyPy)
        .other          _Z16test_kernel_warpyyPy,@"STO_CUDA_ENTRY STV_DEFAULT"
_Z16test_kernel_warpyyPy:
.text._Z16test_kernel_warpyyPy:
[----:B------:R-:W-:Y:S01]  /*0000*/  LDC R1, c[0x0][0x37c] ;  /* 0x0000df00ff017b82 */ /* 0x000fe20000000800 */
[----:B------:R-:W0:Y:S01]  /*0010*/  S2R R0, SR_LANEID ;  /* 0x0000000000007919 */ /* 0x000e220000000000 */
[----:B------:R-:W1:Y:S01]  /*0020*/  LDCU.64 UR8, c[0x0][0x380] ;  /* 0x00007000ff0877ac */ /* 0x000e620008000a00 */
[----:B------:R-:W-:Y:S01]  /*0030*/  IMAD.MOV.U32 R3, RZ, RZ, 0xffff ;  /* 0x0000ffffff037424 */ /* 0x000fe200078e00ff */
[----:B------:R-:W2:Y:S01]  /*0040*/  S2R R2, SR_TID.X ;  /* 0x0000000000027919 */ /* 0x000ea20000002100 */
[----:B------:R-:W-:Y:S01]  /*0050*/  IMAD.MOV.U32 R11, RZ, RZ, RZ ;  /* 0x000000ffff0b7224 */ /* 0x000fe200078e00ff */
[----:B------:R-:W3:Y:S01]  /*0060*/  LDCU UR5, c[0x0][0x360] ;  /* 0x00006c00ff0577ac */ /* 0x000ee20008000800 */
[----:B------:R-:W-:Y:S01]  /*0070*/  IMAD.MOV.U32 R7, RZ, RZ, RZ ;  /* 0x000000ffff077224 */ /* 0x000fe200078e00ff */
[----:B-1----:R-:W-:-:S04]  /*0080*/  UISETP.GE.U32.AND UP0, UPT, UR8, 0x2, UPT ;  /* 0x000000020800788c */ /* 0x002fc8000bf06070 */
[----:B------:R-:W-:Y:S01]  /*0090*/  UISETP.GE.U32.AND.EX UP0, UPT, UR9, URZ, UPT, UP0 ;  /* 0x000000ff0900728c */ /* 0x000fe2000bf06100 */
[----:B0-----:R-:W-:-:S04]  /*00a0*/  LEA.HI R0, RZ, R0, RZ, 0x4 ;  /* 0x00000000ff007211 */ /* 0x001fc800078f20ff */
[----:B------:R-:W-:-:S04]  /*00b0*/  LOP3.LUT R0, R0, 0xfffffff0, RZ, 0xc0, !PT ;  /* 0xfffffff000007812 */ /* 0x000fc800078ec0ff */
[----:B------:R-:W-:Y:S01]  /*00c0*/  SHF.L.U32 R0, R3, R0, RZ ;  /* 0x0000000003007219 */ /* 0x000fe200000006ff */
[----:B------:R-:W-:Y:S06]  /*00d0*/  BAR.SYNC.DEFER_BLOCKING 0x0 ;  /* 0x0000000000007b1d */ /* 0x000fec0000010000 */
[----:B--23--:R-:W-:Y:S05]  /*00e0*/  BRA.U !UP0, `(.L_x_4) ;  /* 0x0000000508447547 */ /* 0x00cfea000b800000 */
[----:B------:R-:W0:Y:S01]  /*00f0*/  LDC.64 R4, c[0x0][0x388] ;  /* 0x0000e200ff047b82 */ /* 0x000e220000000a00 */
[----:B------:R-:W-:Y:S01]  /*0100*/  UMOV UR4, URZ ;  /* 0x000000ff00047c82 */ /* 0x000fe20008000000 */
[----:B------:R-:W-:Y:S01]  /*0110*/  UIMAD.WIDE.U32 UR6, UR5, UR5, URZ ;  /* 0x00000005050672a5 */ /* 0x000fe2000f8e00ff */
[C---:B0-----:R-:W-:Y:S02]  /*0120*/  IADD3 R6, P0, PT, R4.reuse, -0x1, RZ ;  /* 0xffffffff04067810 */ /* 0x041fe40007f1e0ff */
[----:B------:R-:W-:Y:S02]  /*0130*/  IADD3 R14, P1, PT, R4, -0x2, RZ ;  /* 0xfffffffe040e7810 */ /* 0x000fe40007f3e0ff */
[C---:B------:R-:W-:Y:S02]  /*0140*/  IADD3.X R7, PT, PT, R5.reuse, -0x1, RZ, P0, !PT ;  /* 0xffffffff05077810 */ /* 0x040fe400007fe4ff */
[----:B------:R-:W-:-:S03]  /*0150*/  IADD3.X R3, PT, PT, R5, -0x1, RZ, P1, !PT ;  /* 0xffffffff05037810 */ /* 0x000fc60000ffe4ff */
[----:B------:R-:W-:-:S04]  /*0160*/  IMAD.WIDE.U32 R8, R7, R14, RZ ;  /* 0x0000000e07087225 */ /* 0x000fc800078e00ff */
[----:B------:R-:W-:-:S04]  /*0170*/  IMAD.WIDE.U32 R14, R6, R14, RZ ;  /* 0x0000000e060e7225 */ /* 0x000fc800078e00ff */
[----:B------:R-:W-:-:S03]  /*0180*/  IMAD.WIDE.U32 R8, R3, R6, R8 ;  /* 0x0000000603087225 */ /* 0x000fc600078e0008 */
[----:B------:R-:W-:Y:S02]  /*0190*/  IADD3 R11, P0, PT, R15, R8, RZ ;  /* 0x000000080f0b7210 */ /* 0x000fe40007f1e0ff */
[----:B------:R-:W-:Y:S02]  /*01a0*/  LEA R8, P1, R2, UR5, 0x1 ;  /* 0x0000000502087c11 */ /* 0x000fe4000f8208ff */
[----:B------:R-:W-:Y:S01]  /*01b0*/  SHF.L.W.U32.HI R14, R14, 0x1f, R11 ;  /* 0x0000001f0e0e7819 */ /* 0x000fe20000010e0b */
[----:B------:R-:W-:Y:S01]  /*01c0*/  IMAD.X R10, R3, R7, R9, P0 ;  /* 0x00000007030a7224 */ /* 0x000fe200000e0609 */
[----:B------:R-:W-:Y:S01]  /*01d0*/  LEA.HI.X R9, R2, RZ, RZ, 0x1, P1 ;  /* 0x000000ff02097211 */ /* 0x000fe200008f0cff */
[----:B------:R-:W-:Y:S01]  /*01e0*/  IMAD.MOV.U32 R3, RZ, RZ, RZ ;  /* 0x000000ffff037224 */ /* 0x000fe200078e00ff */
[----:B------:R-:W-:Y:S02]  /*01f0*/  IADD3 R15, P1, PT, R8, 0x3, RZ ;  /* 0x00000003080f7810 */ /* 0x000fe40007f3e0ff */
[C---:B------:R-:W-:Y:S01]  /*0200*/  IADD3 R19, P0, PT, R2.reuse, 0x1, RZ ;  /* 0x0000000102137810 */ /* 0x040fe20007f1e0ff */
[----:B------:R-:W-:Y:S01]  /*0210*/  IMAD.WIDE.U32 R12, R2, R2, R2 ;  /* 0x00000002020c7225 */ /* 0x000fe200078e0002 */
[----:B------:R-:W-:-:S02]  /*0220*/  SHF.L.W.U32.HI R11, R11, 0x1f, R10 ;  /* 0x0000001f0b0b7819 */ /* 0x000fc40000010e0a */
[----:B------:R-:W-:Y:S01]  /*0230*/  IADD3.X R16, PT, PT, RZ, RZ, RZ, P0, !PT ;  /* 0x000000ffff107210 */ /* 0x000fe200007fe4ff */
[----:B------:R-:W-:Y:S01]  /*0240*/  IMAD.X R17, RZ, RZ, R9, P1 ;  /* 0x000000ffff117224 */ /* 0x000fe200008e0609 */
[----:B------:R-:W-:Y:S02]  /*0250*/  IADD3 R10, P0, P1, R19, R12, R19 ;  /* 0x0000000c130a7210 */ /* 0x000fe4000791e013 */
[----:B------:R-:W-:Y:S01]  /*0260*/  IADD3 R12, P2, PT, R14, R19, RZ ;  /* 0x000000130e0c7210 */ /* 0x000fe20007f5e0ff */
[----:B------:R-:W-:Y:S01]  /*0270*/  VIADD R19, R13, UR4 ;  /* 0x000000040d137c36 */ /* 0x000fe20008000000 */
[----:B------:R-:W-:Y:S01]  /*0280*/  UMOV UR4, URZ ;  /* 0x000000ff00047c82 */ /* 0x000fe20008000000 */
[-C--:B------:R-:W-:Y:S02]  /*0290*/  IMAD R18, R17, R6.reuse, RZ ;  /* 0x0000000611127224 */ /* 0x080fe400078e02ff */
[--C-:B------:R-:W-:Y:S01]  /*02a0*/  IMAD.X R13, R11, 0x1, R16.reuse, P2 ;  /* 0x000000010b0d7824 */ /* 0x100fe200010e0610 */
[----:B------:R-:W-:Y:S01]  /*02b0*/  IADD3.X R19, PT, PT, R16, R19, R16, P0, P1 ;  /* 0x0000001310137210 */ /* 0x000fe200007e2410 */
[----:B------:R-:W-:-:S04]  /*02c0*/  IMAD.WIDE.U32 R16, R15, R6, R8 ;  /* 0x000000060f107225 */ /* 0x000fc800078e0008 */
[----:B------:R-:W-:Y:S01]  /*02d0*/  IMAD R15, R15, R7, R18 ;  /* 0x000000070f0f7224 */ /* 0x000fe200078e0212 */
[----:B------:R-:W-:Y:S01]  /*02e0*/  IADD3 R14, P0, P1, R16, 0x2, R14 ;  /* 0x00000002100e7810 */ /* 0x000fe2000791e00e */
[----:B------:R-:W-:-:S03]  /*02f0*/  IMAD.WIDE.U32 R8, R2, R12, R12 ;  /* 0x0000000c02087225 */ /* 0x000fc600078e000c */
[----:B------:R-:W-:Y:S01]  /*0300*/  IADD3 R12, PT, PT, R17, R15, RZ ;  /* 0x0000000f110c7210 */ /* 0x000fe20007ffe0ff */
[----:B------:R-:W-:Y:S02]  /*0310*/  IMAD R13, R13, R2, RZ ;  /* 0x000000020d0d7224 */ /* 0x000fe400078e02ff */
[----:B------:R-:W-:Y:S01]  /*0320*/  IMAD.MOV.U32 R18, RZ, RZ, RZ ;  /* 0x000000ffff127224 */ /* 0x000fe200078e00ff */
[----:B------:R-:W-:Y:S01]  /*0330*/  IADD3.X R11, PT, PT, R12, RZ, R11, P0, P1 ;  /* 0x000000ff0c0b7210 */ /* 0x000fe200007e240b */
[----:B------:R-:W-:Y:S02]  /*0340*/  IMAD.IADD R13, R9, 0x1, R13 ;  /* 0x00000001090d7824 */ /* 0x000fe400078e020d */
[----:B------:R-:W-:Y:S02]  /*0350*/  VIADD R9, R18, UR7 ;  /* 0x0000000712097c36 */ /* 0x000fe40008000000 */
[----:B------:R-:W-:Y:S02]  /*0360*/  IMAD R19, R19, R6, RZ ;  /* 0x0000000613137224 */ /* 0x000fe400078e02ff */
[----:B------:R-:W-:-:S02]  /*0370*/  IMAD R16, R9, R4, RZ ;  /* 0x0000000409107224 */ /* 0x000fc400078e02ff */
[----:B------:R-:W-:Y:S02]  /*0380*/  IMAD.MOV.U32 R12, RZ, RZ, R8 ;  /* 0x000000ffff0c7224 */ /* 0x000fe400078e0008 */
[----:B------:R-:W-:Y:S02]  /*0390*/  IMAD R7, R7, R10, R19 ;  /* 0x0000000a07077224 */ /* 0x000fe400078e0213 */
[----:B------:R-:W-:-:S04]  /*03a0*/  IMAD.WIDE.U32 R8, R4, UR6, RZ ;  /* 0x0000000604087c25 */ /* 0x000fc8000f8e00ff */
[----:B------:R-:W-:-:S04]  /*03b0*/  IMAD.WIDE.U32 R14, R14, UR5, RZ ;  /* 0x000000050e0e7c25 */ /* 0x000fc8000f8e00ff */
[----:B------:R-:W-:Y:S02]  /*03c0*/  IMAD R17, R11, UR5, RZ ;  /* 0x000000050b117c24 */ /* 0x000fe4000f8e02ff */
[----:B------:R-:W-:Y:S01]  /*03d0*/  IMAD R19, R5, UR6, R16 ;  /* 0x0000000605137c24 */ /* 0x000fe2000f8e0210 */
[----:B------:R-:W-:Y:S01]  /*03e0*/  UMOV UR6, 0x1 ;  /* 0x0000000100067882 */ /* 0x000fe20000000000 */
[----:B------:R-:W-:-:S04]  /*03f0*/  IMAD.WIDE.U32 R10, R6, R10, R12 ;  /* 0x0000000a060a7225 */ /* 0x000fc800078e000c */
[----:B------:R-:W-:Y:S01]  /*0400*/  IMAD.MOV.U32 R6, RZ, RZ, R14 ;  /* 0x000000ffff067224 */ /* 0x000fe200078e000e */
[----:B------:R-:W-:Y:S01]  /*0410*/  IADD3 R14, PT, PT, R15, R17, RZ ;  /* 0x000000110f0e7210 */ /* 0x000fe20007ffe0ff */
[----:B------:R-:W-:Y:S02]  /*0420*/  IMAD.IADD R19, R9, 0x1, R19 ;  /* 0x0000000109137824 */ /* 0x000fe400078e0213 */
[----:B------:R-:W-:Y:S02]  /*0430*/  IMAD.IADD R17, R11, 0x1, R7 ;  /* 0x000000010b117824 */ /* 0x000fe400078e0207 */
[----:B------:R-:W-:Y:S02]  /*0440*/  HFMA2 R7, -RZ, RZ, 0, 0 ;  /* 0x00000000ff077431 */ /* 0x000fe400000001ff */
[----:B------:R-:W-:Y:S01]  /*0450*/  IMAD.MOV.U32 R15, RZ, RZ, R10 ;  /* 0x000000ffff0f7224 */ /* 0x000fe200078e000a */
[----:B------:R-:W-:Y:S01]  /*0460*/  SHF.L.U64.HI R19, R8, 0x1, R19 ;  /* 0x0000000108137819 */ /* 0x000fe20000010213 */
[----:B------:R-:W-:-:S07]  /*0470*/  IMAD.MOV.U32 R11, RZ, RZ, RZ ;  /* 0x000000ffff0b7224 */ /* 0x000fce00078e00ff */
.L_x_5:
[----:B------:R-:W-:Y:S01]  /*0480*/  IADD3 R13, P0, PT, R2, UR6, RZ ;  /* 0x00000006020d7c10 */ /* 0x000fe2000ff1e0ff */
[----:B------:R-:W-:-:S03]  /*0490*/  UIADD3 UR6, UP0, UPT, UR5, UR6, URZ ;  /* 0x0000000605067290 */ /* 0x000fc6000ff1e0ff */
[C---:B------:R-:W-:Y:S01]  /*04a0*/  IADD3 R10, P2, PT, R13.reuse, R4, RZ ;  /* 0x000000040d0a7210 */ /* 0x040fe20007f5e0ff */
[----:B------:R-:W-:Y:S01]  /*04b0*/  IMAD.X R12, RZ, RZ, UR4, P0 ;  /* 0x00000004ff0c7e24 */ /* 0x000fe200080e06ff */
[C---:B------:R-:W-:Y:S01]  /*04c0*/  ISETP.GE.U32.AND P0, PT, R13.reuse, UR8, PT ;  /* 0x000000080d007c0c */ /* 0x040fe2000bf06070 */
[----:B------:R-:W-:Y:S01]  /*04d0*/  UIADD3.X UR4, UPT, UPT, URZ, UR4, URZ, UP0, !UPT ;  /* 0x00000004ff047290 */ /* 0x000fe200087fe4ff */
[----:B------:R-:W-:Y:S01]  /*04e0*/  ISETP.GE.U32.AND P1, PT, R13, R10, PT ;  /* 0x0000000a0d00720c */ /* 0x000fe20003f26070 */
[C---:B------:R-:W-:Y:S01]  /*04f0*/  IMAD.X R10, R12.reuse, 0x1, R5, P2 ;  /* 0x000000010c0a7824 */ /* 0x040fe200010e0605 */
[----:B------:R-:W-:Y:S01]  /*0500*/  UISETP.GE.U32.AND UP0, UPT, UR6, UR8, UPT ;  /* 0x000000080600728c */ /* 0x000fe2000bf06070 */
[----:B------:R-:W-:-:S03]  /*0510*/  ISETP.GE.U32.AND.EX P0, PT, R12, UR9, PT, P0 ;  /* 0x000000090c007c0c */ /* 0x000fc6000bf06100 */
[----:B------:R-:W-:Y:S01]  /*0520*/  ISETP.GE.U32.AND.EX P1, PT, R12, R10, PT, P1 ;  /* 0x0000000a0c00720c */ /* 0x000fe20003f26110 */
[----:B------:R-:W-:-:S03]  /*0530*/  UISETP.GE.U32.AND.EX UP0, UPT, UR4, UR9, UPT, UP0 ;  /* 0x000000090400728c */ /* 0x000fc6000bf06100 */
[C---:B------:R-:W-:Y:S02]  /*0540*/  SEL R10, R15.reuse, RZ, !P1 ;  /* 0x000000ff0f0a7207 */ /* 0x040fe40004800000 */
[-C--:B------:R-:W-:Y:S02]  /*0550*/  IADD3 R15, P3, PT, R15, R6.reuse, RZ ;  /* 0x000000060f0f7210 */ /* 0x080fe40007f7e0ff */
[----:B------:R-:W-:Y:S02]  /*0560*/  SEL R10, R10, RZ, !P0 ;  /* 0x000000ff0a0a7207 */ /* 0x000fe40004000000 */
[----:B------:R-:W-:Y:S02]  /*0570*/  LEA R6, P2, R8, R6, 0x1 ;  /* 0x0000000608067211 */ /* 0x000fe400078408ff */
[C---:B------:R-:W-:Y:S01]  /*0580*/  SEL R12, R17.reuse, RZ, !P1 ;  /* 0x000000ff110c7207 */ /* 0x040fe20004800000 */
[----:B------:R-:W-:Y:S01]  /*0590*/  IMAD.X R17, R17, 0x1, R14, P3 ;  /* 0x0000000111117824 */ /* 0x000fe200018e060e */
[----:B------:R-:W-:Y:S01]  /*05a0*/  IADD3 R11, P1, PT, R11, R10, RZ ;  /* 0x0000000a0b0b7210 */ /* 0x000fe20007f3e0ff */
[----:B------:R-:W-:Y:S01]  /*05b0*/  IMAD.X R10, R14, 0x1, R19, P2 ;  /* 0x000000010e0a7824 */ /* 0x000fe200010e0613 */
[----:B------:R-:W-:-:S03]  /*05c0*/  SEL R12, R12, RZ, !P0 ;  /* 0x000000ff0c0c7207 */ /* 0x000fc60004000000 */
[----:B------:R-:W-:Y:S01]  /*05d0*/  IMAD.MOV.U32 R14, RZ, RZ, R10 ;  /* 0x000000ffff0e7224 */ /* 0x000fe200078e000a */
[----:B------:R-:W-:Y:S01]  /*05e0*/  IADD3.X R7, PT, PT, R7, R12, RZ, P1, !PT ;  /* 0x0000000c07077210 */ /* 0x000fe20000ffe4ff */
[----:B------:R-:W-:Y:S06]  /*05f0*/  BRA.U !UP0, `(.L_x_5) ;  /* 0xfffffffd08a07547 */ /* 0x000fec000b83ffff */
.L_x_4:
[----:B------:R-:W0:Y:S08]  /*0600*/  MATCH.ANY R5, R0 ;  /* 0x00000000000573a1 */ /* 0x000e3000000e8000 */
[----:B------:R-:W1:Y:S01]  /*0610*/  REDUX.OR UR4, R0 ;  /* 0x00000000000473c4 */ /* 0x000e620000004000 */
[----:B------:R-:W-:Y:S02]  /*0620*/  VOTEU.ANY UR5, UPT, PT ;  /* 0x0000000000057886 */ /* 0x000fe400038e0100 */
[----:B0-----:R-:W-:-:S13]  /*0630*/  LOP3.LUT P0, RZ, R0, UR5, R5, 0x40, !PT ;  /* 0x0000000500ff7c12 */ /* 0x001fda000f804005 */
[----:B-1----:R-:W-:Y:S05]  /*0640*/  @!P0 BRA.DIV UR4, `(.L_x_6) ;  /* 0x0000000204808947 */ /* 0x002fea000b800000 */
[----:B------:R-:W0:Y:S04]  /*0650*/  SHFL.DOWN PT, R4, R11, 0x1, 0x100f ;  /* 0x08300f000b047f89 */ /* 0x000e2800000e0000 */
[----:B------:R-:W1:Y:S01]  /*0660*/  SHFL.DOWN P0, R6, R7, 0x1, 0x100f ;  /* 0x08300f0007067f89 */ /* 0x000e620000000000 */
[----:B0-----:R-:W-:-:S04]  /*0670*/  IADD3 R13, P1, PT, R4, R11, RZ ;  /* 0x0000000b040d7210 */ /* 0x001fc80007f3e0ff */
[----:B-1----:R-:W-:Y:S01]  /*0680*/  SEL R13, R13, R4, P0 ;  /* 0x000000040d0d7207 */ /* 0x002fe20000000000 */
[----:B------:R-:W-:-:S04]  /*0690*/  IMAD.X R5, R6, 0x1, R7, P1 ;  /* 0x0000000106057824 */ /* 0x000fc800008e0607 */
[----:B------:R-:W0:Y:S01]  /*06a0*/  SHFL.DOWN PT, R4, R13, 0x2, 0x100f ;  /* 0x08500f000d047f89 */ /* 0x000e2200000e0000 */
[----:B------:R-:W-:-:S05]  /*06b0*/  SEL R10, R5, R6, P0 ;  /* 0x00000006050a7207 */ /* 0x000fca0000000000 */
[----:B------:R-:W1:Y:S01]  /*06c0*/  SHFL.DOWN P0, R5, R10, 0x2, 0x100f ;  /* 0x08500f000a057f89 */ /* 0x000e620000000000 */
[----:B0-----:R-:W-:-:S04]  /*06d0*/  IADD3 R9, P1, PT, R4, R13, RZ ;  /* 0x0000000d04097210 */ /* 0x001fc80007f3e0ff */
[----:B-1----:R-:W-:Y:S01]  /*06e0*/  SEL R9, R9, R4, P0 ;  /* 0x0000000409097207 */ /* 0x002fe20000000000 */
[----:B------:R-:W-:-:S04]  /*06f0*/  IMAD.X R8, R5, 0x1, R10, P1 ;  /* 0x0000000105087824 */ /* 0x000fc800008e060a */
[----:B------:R-:W0:Y:S01]  /*0700*/  SHFL.DOWN PT, R4, R9, 0x4, 0x100f ;  /* 0x08900f0009047f89 */ /* 0x000e2200000e0000 */
[----:B------:R-:W-:-:S05]  /*0710*/  SEL R8, R8, R5, P0 ;  /* 0x0000000508087207 */ /* 0x000fca0000000000 */
[----:B------:R-:W1:Y:S01]  /*0720*/  SHFL.DOWN P0, R5, R8, 0x4, 0x100f ;  /* 0x08900f0008057f89 */ /* 0x000e620000000000 */
[----:B0-----:R-:W-:-:S05]  /*0730*/  IADD3 R7, P1, PT, R4, R9, RZ ;  /* 0x0000000904077210 */ /* 0x001fca0007f3e0ff */
[----:B-1----:R-:W-:Y:S01]  /*0740*/  IMAD.X R6, R5, 0x1, R8, P1 ;  /* 0x0000000105067824 */ /* 0x002fe200008e0608 */
[----:B------:R-:W-:-:S04]  /*0750*/  SEL R7, R7, R4, P0 ;  /* 0x0000000407077207 */ /* 0x000fc80000000000 */
[----:B------:R-:W-:Y:S01]  /*0760*/  SEL R6, R6, R5, P0 ;  /* 0x0000000506067207 */ /* 0x000fe20000000000 */
[----:B------:R0:W1:Y:S04]  /*0770*/  SHFL.DOWN PT, R4, R7, 0x8, 0x100f ;  /* 0x09100f0007047f89 */ /* 0x00006800000e0000 */
[----:B------:R0:W2:Y:S02]  /*0780*/  SHFL.DOWN P0, R5, R6, 0x8, 0x100f ;  /* 0x09100f0006057f89 */ /* 0x0000a40000000000 */
.L_x_23:
[----:B------:R-:W-:Y:S05]  /*0790*/  WARPSYNC.ALL ;  /* 0x0000000000007948 */ /* 0x000fea0003800000 */
[----:B------:R-:W-:Y:S01]  /*07a0*/  BAR.SYNC.DEFER_BLOCKING 0x0 ;  /* 0x0000000000007b1d */ /* 0x000fe20000010000 */
[----:B------:R-:W-:-:S13]  /*07b0*/  ISETP.NE.AND P1, PT, R2, RZ, PT ;  /* 0x000000ff0200720c */ /* 0x000fda0003f25270 */
[----:B------:R-:W-:Y:S05]  /*07c0*/  @P1 EXIT ;  /* 0x000000000000194d */ /* 0x000fea0003800000 */
[----:B------:R-:W3:Y:S01]  /*07d0*/  LDC.64 R2, c[0x0][0x390] ;  /* 0x0000e400ff027b82 */ /* 0x000ee20000000a00 */
[----:B------:R-:W3:Y:S01]  /*07e0*/  LDCU.64 UR4, c[0x0][0x358] ;  /* 0x00006b00ff0477ac */ /* 0x000ee20008000a00 */
[----:B01----:R-:W-:-:S04]  /*07f0*/  IADD3 R7, P1, PT, R4, R7, RZ ;  /* 0x0000000704077210 */ /* 0x003fc80007f3e0ff */
[----:B--2---:R-:W-:Y:S02]  /*0800*/  IADD3.X R0, PT, PT, R5, R6, RZ, P1, !PT ;  /* 0x0000000605007210 */ /* 0x004fe40000ffe4ff */
[----:B------:R-:W-:Y:S02]  /*0810*/  SEL R4, R7, R4, P0 ;  /* 0x0000000407047207 */ /* 0x000fe40000000000 */
[----:B------:R-:W-:-:S05]  /*0820*/  SEL R5, R0, R5, P0 ;  /* 0x0000000500057207 */ /* 0x000fca0000000000 */
[----:B---3--:R-:W-:Y:S01]  /*0830*/  STG.E.64 desc[UR4][R2.64], R4 ;  /* 0x0000000402007986 */ /* 0x008fe2000c101b04 */
[----:B------:R-:W-:Y:S05]  /*0840*/  EXIT ;  /* 0x000000000000794d */ /* 0x000fea0003800000 */
.L_x_6:
[----:B------:R-:W-:Y:S01]  /*0850*/  BSSY B0, `(.L_x_7) ;  /* 0x0000007000007945 */ /* 0x000fe20003800000 */
[----:B------:R-:W-:Y:S02]  /*0860*/  IMAD.MOV.U32 R5, RZ, RZ, R11 ;  /* 0x000000ffff057224 */ /* 0x000fe400078e000b */
[----:B------:R-:W-:Y:S02]  /*0870*/  IMAD.MOV.U32 R12, RZ, RZ, 0x1 ;  /* 0x00000001ff0c7424 */ /* 0x000fe400078e00ff */
[----:B------:R-:W-:-:S07]  /*0880*/  IMAD.MOV.U32 R15, RZ, RZ, 0x100f ;  /* 0x0000100fff0f7424 */ /* 0x000fce00078e00ff */
[----:B------:R-:W-:Y:S05]  /*0890*/  WARPSYNC.COLLECTIVE R0, `(.L_x_8) ;  /* 0x0000000000087348 */ /* 0x000fea0003c00000 */
[----:B------:R0:W1:Y:S02]  /*08a0*/  SHFL.DOWN P0, R5, R5, R12, R15 ;  /* 0x0800000c05057389 */ /* 0x000064000000000f */
[----:B01----:R-:W-:Y:S05]  /*08b0*/  ENDCOLLECTIVE ;  /* 0x000000000000791b */ /* 0x003fea0003800000 */
.L_x_8:
[----:B------:R-:W-:Y:S05]  /*08c0*/  BSYNC B0 ;  /* 0x0000000000007941 */ /* 0x000fea0003800000 */
.L_x_7:
[----:B------:R-:W-:Y:S01]  /*08d0*/  BSSY B0, `(.L_x_9) ;  /* 0x0000008000007945 */ /* 0x000fe20003800000 */
[----:B------:R-:W-:Y:S01]  /*08e0*/  IMAD.MOV.U32 R4, RZ, RZ, R5 ;  /* 0x000000ffff047224 */ /* 0x000fe200078e0005 */
[----:B------:R-:W-:Y:S01]  /*08f0*/  MOV R5, R7 ;  /* 0x0000000700057202 */ /* 0x000fe20000000f00 */
[----:B------:R-:W-:Y:S02]  /*0900*/  IMAD.MOV.U32 R12, RZ, RZ, 0x1 ;  /* 0x00000001ff0c7424 */ /* 0x000fe400078e00ff */
[----:B------:R-:W-:-:S07]  /*0910*/  IMAD.MOV.U32 R15, RZ, RZ, 0x100f ;  /* 0x0000100fff0f7424 */ /* 0x000fce00078e00ff */
[----:B------:R-:W-:Y:S05]  /*0920*/  WARPSYNC.COLLECTIVE R0, `(.L_x_10) ;  /* 0x0000000000087348 */ /* 0x000fea0003c00000 */
[----:B------:R0:W1:Y:S02]  /*0930*/  SHFL.DOWN P0, R5, R5, R12, R15 ;  /* 0x0800000c05057389 */ /* 0x000064000000000f */
[----:B01----:R-:W-:Y:S05]  /*0940*/  ENDCOLLECTIVE ;  /* 0x000000000000791b */ /* 0x003fea0003800000 */
.L_x_10:
[----:B------:R-:W-:Y:S05]  /*0950*/  BSYNC B0 ;  /* 0x0000000000007941 */ /* 0x000fea0003800000 */
.L_x_9:
[----:B------:R-:W-:Y:S01]  /*0960*/  IADD3 R11, P1, PT, R4, R11, RZ ;  /* 0x0000000b040b7210 */ /* 0x000fe20007f3e0ff */
[----:B------:R-:W-:Y:S01]  /*0970*/  IMAD.MOV.U32 R6, RZ, RZ, R5 ;  /* 0x000000ffff067224 */ /* 0x000fe200078e0005 */
[----:B------:R-:W-:Y:S01]  /*0980*/  BSSY B0, `(.L_x_11) ;  /* 0x000000a000007945 */ /* 0x000fe20003800000 */
[----:B------:R-:W-:Y:S01]  /*0990*/  IMAD.MOV.U32 R12, RZ, RZ, 0x2 ;  /* 0x00000002ff0c7424 */ /* 0x000fe200078e00ff */
[----:B------:R-:W-:Y:S01]  /*09a0*/  SEL R13, R11, R4, P0 ;  /* 0x000000040b0d7207 */ /* 0x000fe20000000000 */
[----:B------:R-:W-:Y:S02]  /*09b0*/  IMAD.X R7, R6, 0x1, R7, P1 ;  /* 0x0000000106077824 */ /* 0x000fe400008e0607 */
[----:B------:R-:W-:Y:S01]  /*09c0*/  IMAD.MOV.U32 R15, RZ, RZ, 0x100f ;  /* 0x0000100fff0f7424 */ /* 0x000fe200078e00ff */
[----:B------:R-:W-:Y:S02]  /*09d0*/  MOV R5, R13 ;  /* 0x0000000d00057202 */ /* 0x000fe40000000f00 */
[----:B------:R-:W-:-:S07]  /*09e0*/  SEL R10, R7, R6, P0 ;  /* 0x00000006070a7207 */ /* 0x000fce0000000000 */
[----:B------:R-:W-:Y:S05]  /*09f0*/  WARPSYNC.COLLECTIVE R0, `(.L_x_12) ;  /* 0x0000000000087348 */ /* 0x000fea0003c00000 */
[----:B------:R0:W1:Y:S02]  /*0a00*/  SHFL.DOWN P0, R5, R5, R12, R15 ;  /* 0x0800000c05057389 */ /* 0x000064000000000f */
[----:B01----:R-:W-:Y:S05]  /*0a10*/  ENDCOLLECTIVE ;  /* 0x000000000000791b */ /* 0x003fea0003800000 */
.L_x_12:
[----:B------:R-:W-:Y:S05]  /*0a20*/  BSYNC B0 ;  /* 0x0000000000007941 */ /* 0x000fea0003800000 */
.L_x_11:
        /* <DEDUP_REMOVED lines=8> */
.L_x_14:
[----:B------:R-:W-:Y:S05]  /*0ab0*/  BSYNC B0 ;  /* 0x0000000000007941 */ /* 0x000fea0003800000 */
.L_x_13:
[----:B------:R-:W-:Y:S01]  /*0ac0*/  IADD3 R9, P1, PT, R4, R13, RZ ;  /* 0x0000000d04097210 */ /* 0x000fe20007f3e0ff */
[----:B------:R-:W-:Y:S01]  /*0ad0*/  BSSY B0, `(.L_x_15) ;  /* 0x000000a000007945 */ /* 0x000fe20003800000 */
[----:B------:R-:W-:Y:S02]  /*0ae0*/  IMAD.MOV.U32 R12, RZ, RZ, 0x4 ;  /* 0x00000004ff0c7424 */ /* 0x000fe400078e00ff */
[----:B------:R-:W-:Y:S01]  /*0af0*/  SEL R9, R9, R4, P0 ;  /* 0x0000000409097207 */ /* 0x000fe20000000000 */
[----:B------:R-:W-:Y:S02]  /*0b00*/  IMAD.X R8, R5, 0x1, R10, P1 ;  /* 0x0000000105087824 */ /* 0x000fe400008e060a */
[----:B------:R-:W-:-:S03]  /*0b10*/  IMAD.MOV.U32 R15, RZ, RZ, 0x100f ;  /* 0x0000100fff0f7424 */ /* 0x000fc600078e00ff */
[----:B------:R-:W-:Y:S02]  /*0b20*/  SEL R8, R8, R5, P0 ;  /* 0x0000000508087207 */ /* 0x000fe40000000000 */
[----:B------:R-:W-:-:S07]  /*0b30*/  MOV R5, R9 ;  /* 0x0000000900057202 */ /* 0x000fce0000000f00 */
[----:B------:R-:W-:Y:S05]  /*0b40*/  WARPSYNC.COLLECTIVE R0, `(.L_x_16) ;  /* 0x0000000000087348 */ /* 0x000fea0003c00000 */
[----:B------:R0:W1:Y:S02]  /*0b50*/  SHFL.DOWN P0, R5, R5, R12, R15 ;  /* 0x0800000c05057389 */ /* 0x000064000000000f */
[----:B01----:R-:W-:Y:S05]  /*0b60*/  ENDCOLLECTIVE ;  /* 0x000000000000791b */ /* 0x003fea0003800000 */
.L_x_16:
[----:B------:R-:W-:Y:S05]  /*0b70*/  BSYNC B0 ;  /* 0x0000000000007941 */ /* 0x000fea0003800000 */
.L_x_15:
        /* <DEDUP_REMOVED lines=8> */
.L_x_18:
[----:B------:R-:W-:Y:S05]  /*0c00*/  BSYNC B0 ;  /* 0x0000000000007941 */ /* 0x000fea0003800000 */
.L_x_17:
        /* <DEDUP_REMOVED lines=11> */
.L_x_20:
[----:B------:R-:W-:Y:S05]  /*0cc0*/  BSYNC B0 ;  /* 0x0000000000007941 */ /* 0x000fea0003800000 */
.L_x_19:
        /* <DEDUP_REMOVED lines=8> */
.L_x_22:
[----:B------:R-:W-:Y:S05]  /*0d50*/  BSYNC B0 ;  /* 0x0000000000007941 */ /* 0x000fea0003800000 */
.L_x_21:
[----:B------:R-:W-:Y:S05]  /*0d60*/  BRA `(.L_x_23) ;  /* 0xfffffff800887947 */ /* 0x000fea000383ffff */
.L_x_24:
        /* <DEDUP_REMOVED lines=9> */
.L_x_32:


//--------------------- .text._Z11test_kernelyyPy --------------------------
	.section	.text._Z11test_kernelyyPy,"ax",@progbits
	.align	128
        .global         _Z11test_kernelyyPy
        .type           _Z11test_kernelyyPy,@function
        .size           _Z11test_kernelyyPy,(.L_x_33 - _Z11test_kernelyyPy)
        .other          _Z11test_kernelyyPy,@"STO_CUDA_ENTRY STV_DEFAULT"
_Z11test_kernelyyPy:
.text._Z11test_kernelyyPy:
[----:B------:R-:W-:Y:S01]  /*0000*/  LDC R1, c[0x0][0x37c] ;  /* 0x0000df00ff017b82 */ /* 0x000fe20000000800 */
[----:B------:R-:W0:Y:S01]  /*0010*/  LDCU.64 UR12, c[0x0][0x380] ;  /* 0x00007000ff0c77ac */ /* 0x000e220008000a00 */
[----:B------:R-:W1:Y:S01]  /*0020*/  LDCU.64 UR22, c[0x0][0x358] ;  /* 0x00006b00ff1677ac */ /* 0x000e620008000a00 */
[----:B------:R-:W-:Y:S01]  /*0030*/  UMOV UR6, URZ ;  /* 0x000000ff00067c82 */ /* 0x000fe20008000000 */
[----:B------:R-:W-:Y:S01]  /*0040*/  UMOV UR5, URZ ;  /* 0x000000ff00057c82 */ /* 0x000fe20008000000 */
[----:B0-----:R-:W-:-:S04]  /*0050*/  UISETP.GE.U32.AND UP0, UPT, UR12, 0x2, UPT ;  /* 0x000000020c00788c */ /* 0x001fc8000bf06070 */
[----:B------:R-:W-:-:S09]  /*0060*/  UISETP.GE.U32.AND.EX UP0, UPT, UR13, URZ, UPT, UP0 ;  /* 0x000000ff0d00728c */ /* 0x000fd2000bf06100 */
[----:B-1----:R-:W-:Y:S05]  /*0070*/  BRA.U !UP0, `(.L_x_25) ;  /* 0x0000000908187547 */ /* 0x002fea000b800000 */
[----:B------:R-:W0:Y:S01]  /*0080*/  LDCU.64 UR24, c[0x0][0x388] ;  /* 0x00007100ff1877ac */ /* 0x000e220008000a00 */
[----:B------:R-:W-:Y:S01]  /*0090*/  UIADD3 UR32, UP2, UPT, UR12, -0x1, URZ ;  /* 0xffffffff0c207890 */ /* 0x000fe2000ff5e0ff */
[----:B------:R-:W-:-:S03]  /*00a0*/  UMOV UR14, 0x1 ;  /* 0x00000001000e7882 */ /* 0x000fc60000000000 */
[----:B------:R-:W-:Y:S02]  /*00b0*/  UIADD3.X UR38, UPT, UPT, UR13, -0x1, URZ, UP2, !UPT ;  /* 0xffffffff0d267890 */ /* 0x000fe400097fe4ff */
[----:B------:R-:W-:Y:S02]  /*00c0*/  ULOP3.LUT UR37, UR32, 0x3, URZ, 0xc0, !UPT ;  /* 0x0000000320257892 */ /* 0x000fe4000f8ec0ff */
[----:B0-----:R-:W-:Y:S02]  /*00d0*/  UIADD3 UR9, UP0, UPT, UR24, -0x1, URZ ;  /* 0xffffffff18097890 */ /* 0x001fe4000ff1e0ff */
[----:B------:R-:W-:Y:S02]  /*00e0*/  UIADD3 UR4, UP1, UPT, UR24, -0x2, URZ ;  /* 0xfffffffe18047890 */ /* 0x000fe4000ff3e0ff */
[----:B------:R-:W-:Y:S02]  /*00f0*/  UIADD3.X UR11, UPT, UPT, UR25, -0x1, URZ, UP0, !UPT ;  /* 0xffffffff190b7890 */ /* 0x000fe400087fe4ff */
[----:B------:R-:W-:-:S02]  /*0100*/  UIADD3.X UR8, UPT, UPT, UR25, -0x1, URZ, UP1, !UPT ;  /* 0xffffffff19087890 */ /* 0x000fc40008ffe4ff */
[----:B------:R-:W-:Y:S02]  /*0110*/  UIMAD.WIDE.U32 UR6, UR11, UR4, URZ ;  /* 0x000000040b0672a5 */ /* 0x000fe4000f8e00ff */
[----:B------:R-:W-:Y:S02]  /*0120*/  UIMAD.WIDE.U32 UR4, UR9, UR4, URZ ;  /* 0x00000004090472a5 */ /* 0x000fe4000f8e00ff */
[----:B------:R-:W-:Y:S02]  /*0130*/  UIMAD.WIDE.U32 UR6, UR8, UR9, UR6 ;  /* 0x00000009080672a5 */ /* 0x000fe4000f8e0006 */
[----:B------:R-:W-:Y:S02]  /*0140*/  USHF.L.U32 UR35, UR24, 0x1, URZ ;  /* 0x0000000118237899 */ /* 0x000fe400080006ff */
[----:B------:R-:W-:Y:S02]  /*0150*/  UIADD3 UR10, UP0, UPT, UR5, UR6, URZ ;  /* 0x00000006050a7290 */ /* 0x000fe4000ff1e0ff */
[----:B------:R-:W-:-:S02]  /*0160*/  UIADD3 UR5, UP3, UPT, UR12, -0x2, URZ ;  /* 0xfffffffe0c057890 */ /* 0x000fc4000ff7e0ff */
[----:B------:R-:W-:Y:S02]  /*0170*/  UIMAD.X UR6, UR8, UR11, UR7, UP0 ;  /* 0x0000000b080672a4 */ /* 0x000fe400080e0607 */
[----:B------:R-:W-:Y:S02]  /*0180*/  USHF.L.W.U32.HI UR11, UR4, 0x1f, UR10 ;  /* 0x0000001f040b7899 */ /* 0x000fe40008010e0a */
[----:B------:R-:W-:Y:S02]  /*0190*/  USHF.L.U64.HI UR36, UR24, 0x1, UR25 ;  /* 0x0000000118247899 */ /* 0x000fe40008010219 */
[----:B------:R-:W-:Y:S02]  /*01a0*/  USHF.L.W.U32.HI UR10, UR10, 0x1f, UR6 ;  /* 0x0000001f0a0a7899 */ /* 0x000fe40008010e06 */
[----:B------:R-:W-:Y:S02]  /*01b0*/  UIADD3 UR12, UP0, UP1, UR35, -0x1, UR11 ;  /* 0xffffffff230c7890 */ /* 0x000fe4000f91e00b */
[----:B------:R-:W-:-:S02]  /*01c0*/  UIADD3.X UR4, UPT, UPT, UR13, -0x1, URZ, UP3, !UPT ;  /* 0xffffffff0d047890 */ /* 0x000fc40009ffe4ff */
[----:B------:R-:W-:Y:S02]  /*01d0*/  UIADD3.X UR13, UPT, UPT, UR36, -0x1, UR10, UP0, UP1 ;  /* 0xffffffff240d7890 */ /* 0x000fe400087e240a */
[----:B------:R-:W-:Y:S02]  /*01e0*/  UISETP.GE.U32.AND UP0, UPT, UR5, 0x3, UPT ;  /* 0x000000030500788c */ /* 0x000fe4000bf06070 */
[----:B------:R-:W-:Y:S02]  /*01f0*/  UIADD3 UR30, UP1, UPT, UR12, UR35, URZ ;  /* 0x000000230c1e7290 */ /* 0x000fe4000ff3e0ff */
[----:B------:R-:W-:Y:S02]  /*0200*/  UISETP.GE.U32.AND.EX UP0, UPT, UR4, URZ, UPT, UP0 ;  /* 0x000000ff0400728c */ /* 0x000fe4000bf06100 */
[----:B------:R-:W-:Y:S01]  /*0210*/  UIADD3.X UR31, UPT, UPT, UR13, UR36, URZ, UP1, !UPT ;  /* 0x000000240d1f7290 */ /* 0x000fe20008ffe4ff */
[----:B------:R-:W-:Y:S01]  /*0220*/  UMOV UR4, URZ ;  /* 0x000000ff00047c82 */ /* 0x000fe20008000000 */
[----:B------:R-:W-:Y:S01]  /*0230*/  UMOV UR6, URZ ;  /* 0x000000ff00067c82 */ /* 0x000fe20008000000 */
[----:B------:R-:W-:Y:S01]  /*0240*/  UMOV UR5, URZ ;  /* 0x000000ff00057c82 */ /* 0x000fe20008000000 */
[----:B------:R-:W-:-:S03]  /*0250*/  UMOV UR7, URZ ;  /* 0x000000ff00077c82 */ /* 0x000fc60008000000 */
[----:B------:R-:W-:Y:S05]  /*0260*/  BRA.U !UP0, `(.L_x_26) ;  /* 0x00000005083c7547 */ /* 0x000fea000b800000 */
[----:B------:R-:W-:Y:S01]  /*0270*/  UMOV UR8, 0xffffffff ;  /* 0xffffffff00087882 */ /* 0x000fe20000000000 */
[----:B------:R-:W-:Y:S01]  /*0280*/  UMOV UR9, 0xffffffff ;  /* 0xffffffff00097882 */ /* 0x000fe20000000000 */
[----:B------:R-:W-:Y:S02]  /*0290*/  ULEA UR30, UP0, UR24, 0xffffffff, 0x2 ;  /* 0xffffffff181e7891 */ /* 0x000fe4000f8010ff */
[----:B------:R-:W-:Y:S02]  /*02a0*/  UIMAD UR29, UR25, 0x6, URZ ;  /* 0x00000006191d78a4 */ /* 0x000fe4000f8e02ff */
[----:B------:R-:W-:Y:S02]  /*02b0*/  UIMAD.WIDE.U32 UR8, UR24, 0x6, UR8 ;  /* 0x00000006180878a5 */ /* 0x000fe4000f8e0008 */
[----:B------:R-:W-:Y:S02]  /*02c0*/  ULOP3.LUT UR32, UR32, 0xfffffffc, URZ, 0xc0, !UPT ;  /* 0xfffffffc20207892 */ /* 0x000fe4000f8ec0ff */
[----:B------:R-:W-:-:S02]  /*02d0*/  USHF.L.U64.HI UR48, UR24, 0x3, UR25 ;  /* 0x0000000318307899 */ /* 0x000fc40008010219 */
[----:B------:R-:W-:Y:S02]  /*02e0*/  ULEA.HI.X UR31, UR24, 0xffffffff, UR25, 0x2, UP0 ;  /* 0xffffffff181f7891 */ /* 0x000fe400080f1419 */
[----:B------:R-:W-:Y:S01]  /*02f0*/  UIADD3 UR29, UPT, UPT, UR9, UR29, URZ ;  /* 0x0000001d091d7290 */ /* 0x000fe2000fffe0ff */
[----:B------:R-:W-:Y:S01]  /*0300*/  UMOV UR15, UR11 ;  /* 0x0000000b000f7c82 */ /* 0x000fe20008000000 */
[----:B------:R-:W-:Y:S01]  /*0310*/  UMOV UR16, UR10 ;  /* 0x0000000a00107c82 */ /* 0x000fe20008000000 */
[----:B------:R-:W-:Y:S01]  /*0320*/  UMOV UR6, URZ ;  /* 0x000000ff00067c82 */ /* 0x000fe20008000000 */
[----:B------:R-:W-:Y:S01]  /*0330*/  UMOV UR5, URZ ;  /* 0x000000ff00057c82 */ /* 0x000fe20008000000 */
[----:B------:R-:W-:Y:S01]  /*0340*/  UMOV UR28, 0x4 ;  /* 0x00000004001c7882 */ /* 0x000fe20000000000 */
[----:B------:R-:W-:-:S06]  /*0350*/  UMOV UR7, URZ ;  /* 0x000000ff00077c82 */ /* 0x000fcc0008000000 */
.L_x_27:
[----:B------:R-:W-:Y:S02]  /*0360*/  UIADD3 UR46, UP2, UPT, UR28, -0x3, URZ ;  /* 0xfffffffd1c2e7890 */ /* 0x000fe4000ff5e0ff */
[----:B------:R-:W-:Y:S02]  /*0370*/  UIADD3 UR19, UP6, UPT, UR28, UR24, URZ ;  /* 0x000000181c137290 */ /* 0x000fe4000ffde0ff */
[----:B------:R-:W-:Y:S02]  /*0380*/  ULEA UR33, UP4, UR24, UR15, 0x3 ;  /* 0x0000000f18217291 */ /* 0x000fe4000f8818ff */
[----:B------:R-:W-:Y:S02]  /*0390*/  UIADD3.X UR47, UPT, UPT, UR7, -0x1, URZ, UP2, !UPT ;  /* 0xffffffff072f7890 */ /* 0x000fe400097fe4ff */
[----:B------:R-:W-:Y:S02]  /*03a0*/  UIADD3 UR17, UP1, UPT, UR28, -0x2, URZ ;  /* 0xfffffffe1c117890 */ /* 0x000fe4000ff3e0ff */
[----:B------:R-:W-:-:S02]  /*03b0*/  UIADD3.X UR45, UPT, UPT, UR7, UR25, URZ, UP6, !UPT ;  /* 0x00000019072d7290 */ /* 0x000fc4000b7fe4ff */
[----:B------:R-:W-:Y:S02]  /*03c0*/  UIADD3 UR43, UP2, UPT, UR19, -0x3, URZ ;  /* 0xfffffffd132b7890 */ /* 0x000fe4000ff5e0ff */
[----:B------:R-:W-:Y:S02]  /*03d0*/  UIADD3 UR20, UP0, UP5, UR12, UR30, UR15 ;  /* 0x0000001e0c147290 */ /* 0x000fe4000fd1e00f */
[----:B------:R-:W-:Y:S01]  /*03e0*/  UMOV UR10, UR15 ;  /* 0x0000000f000a7c82 */ /* 0x000fe20008000000 */
[----:B------:R-:W-:Y:S01]  /*03f0*/  UMOV UR11, UR16 ;  /* 0x00000010000b7c82 */ /* 0x000fe20008000000 */
[----:B------:R-:W-:Y:S02]  /*0400*/  UIMAD UR18, UR25, 0xa, URZ ;  /* 0x0000000a191278a4 */ /* 0x000fe4000f8e02ff */
[----:B------:R-:W-:Y:S02]  /*0410*/  UIADD3 UR26, UP3, UPT, UR28, -0x1, URZ ;  /* 0xffffffff1c1a7890 */ /* 0x000fe4000ff7e0ff */
[----:B------:R-:W-:-:S02]  /*0420*/  UIMAD.WIDE.U32 UR10, UR24, 0xa, UR10 ;  /* 0x0000000a180a78a5 */ /* 0x000fc4000f8e000a */
[----:B------:R-:W-:Y:S02]  /*0430*/  UIADD3.X UR34, UPT, UPT, UR16, UR48, URZ, UP4, !UPT ;  /* 0x0000003010227290 */ /* 0x000fe4000a7fe4ff */
[----:B------:R-:W-:Y:S02]  /*0440*/  UIADD3.X UR40, UPT, UPT, UR7, -0x1, URZ, UP1, !UPT ;  /* 0xffffffff07287890 */ /* 0x000fe40008ffe4ff */
[----:B------:R-:W-:Y:S02]  /*0450*/  UIADD3.X UR44, UPT, UPT, UR45, -0x1, URZ, UP2, !UPT ;  /* 0xffffffff2d2c7890 */ /* 0x000fe400097fe4ff */
[----:B------:R-:W-:Y:S02]  /*0460*/  UIADD3 UR39, UP4, UPT, UR19, -0x1, URZ ;  /* 0xffffffff13277890 */ /* 0x000fe4000ff9e0ff */
[----:B------:R-:W-:Y:S02]  /*0470*/  UIADD3.X UR21, UPT, UPT, UR13, UR31, UR16, UP0, UP5 ;  /* 0x0000001f0d157290 */ /* 0x000fe400087ea410 */
[----:B------:R-:W-:-:S02]  /*0480*/  UIADD3 UR41, UP6, UPT, UR19, -0x2, URZ ;  /* 0xfffffffe13297890 */ /* 0x000fc4000ffde0ff */
[----:B------:R-:W-:Y:S02]  /*0490*/  UIADD3 UR15, UP1, UP2, UR20, UR8, UR15 ;  /* 0x00000008140f7290 */ /* 0x000fe4000fa3e00f */
[----:B------:R-:W-:Y:S02]  /*04a0*/  UIADD3.X UR27, UPT, UPT, UR7, -0x1, URZ, UP3, !UPT ;  /* 0xffffffff071b7890 */ /* 0x000fe40009ffe4ff */
[----:B------:R-:W-:Y:S02]  /*04b0*/  UIADD3 UR18, UPT, UPT, UR11, UR18, URZ ;  /* 0x000000120b127290 */ /* 0x000fe4000fffe0ff */
[----:B------:R-:W-:Y:S02]  /*04c0*/  UISETP.GE.U32.AND UP3, UPT, UR28, UR19, UPT ;  /* 0x000000131c00728c */ /* 0x000fe4000bf66070 */
[----:B------:R-:W-:Y:S02]  /*04d0*/  UIADD3.X UR11, UPT, UPT, UR45, -0x1, URZ, UP4, !UPT ;  /* 0xffffffff2d0b7890 */ /* 0x000fe4000a7fe4ff */
[----:B------:R-:W-:-:S02]  /*04e0*/  UIADD3.X UR42, UPT, UPT, UR45, -0x1, URZ, UP6, !UPT ;  /* 0xffffffff2d2a7890 */ /* 0x000fc4000b7fe4ff */
[----:B------:R-:W-:Y:S02]  /*04f0*/  UIADD3.X UR19, UPT, UPT, UR21, UR29, UR16, UP1, UP2 ;  /* 0x0000001d15137290 */ /* 0x000fe40008fe4410 */
[----:B------:R-:W-:Y:S02]  /*0500*/  UISETP.GE.U32.AND UP4, UPT, UR46, UR43, UPT ;  /* 0x0000002b2e00728c */ /* 0x000fe4000bf86070 */
[----:B------:R-:W-:Y:S02]  /*0510*/  UIADD3 UR16, UP2, UP6, UR33, -0x1, UR15 ;  /* 0xffffffff21107890 */ /* 0x000fe4000fe5e00f */
[----:B------:R-:W-:Y:S02]  /*0520*/  UISETP.GE.U32.AND UP1, UPT, UR17, UR41, UPT ;  /* 0x000000291100728c */ /* 0x000fe4000bf26070 */
[----:B------:R-:W-:Y:S02]  /*0530*/  UISETP.GE.U32.AND.EX UP4, UPT, UR47, UR44, UPT, UP4 ;  /* 0x0000002c2f00728c */ /* 0x000fe4000bf86140 */
[----:B------:R-:W-:-:S02]  /*0540*/  UISETP.NE.U32.AND UP0, UPT, UR28, UR32, UPT ;  /* 0x000000201c00728c */ /* 0x000fc4000bf05070 */
[----:B------:R-:W-:Y:S02]  /*0550*/  UIADD3.X UR17, UPT, UPT, UR34, -0x1, UR19, UP2, UP6 ;  /* 0xffffffff22117890 */ /* 0x000fe400097ec413 */
[----:B------:R-:W-:Y:S02]  /*0560*/  UISETP.GE.U32.AND.EX UP1, UPT, UR40, UR42, UPT, UP1 ;  /* 0x0000002a2800728c */ /* 0x000fe4000bf26110 */
[----:B------:R-:W-:Y:S02]  /*0570*/  UISETP.GE.U32.AND UP2, UPT, UR26, UR39, UPT ;  /* 0x000000271a00728c */ /* 0x000fe4000bf46070 */
[----:B------:R-:W-:Y:S02]  /*0580*/  USEL UR26, UR12, URZ, !UP4 ;  /* 0x000000ff0c1a7287 */ /* 0x000fe4000e000000 */
[----:B------:R-:W-:Y:S02]  /*0590*/  USEL UR12, UR20, URZ, !UP1 ;  /* 0x000000ff140c7287 */ /* 0x000fe4000c800000 */
[----:B------:R-:W-:-:S02]  /*05a0*/  UISETP.NE.AND.EX UP0, UPT, UR7, UR38, UPT, UP0 ;  /* 0x000000260700728c */ /* 0x000fc4000bf05300 */
[----:B------:R-:W-:Y:S02]  /*05b0*/  UISETP.GE.U32.AND.EX UP3, UPT, UR7, UR45, UPT, UP3 ;  /* 0x0000002d0700728c */ /* 0x000fe4000bf66130 */
[----:B------:R-:W-:Y:S02]  /*05c0*/  UISETP.GE.U32.AND.EX UP2, UPT, UR27, UR11, UPT, UP2 ;  /* 0x0000000b1b00728c */ /* 0x000fe4000bf46120 */
[----:B------:R-:W-:Y:S02]  /*05d0*/  UIADD3 UR14, UP5, UPT, UR28, 0x4, URZ ;  /* 0x000000041c0e7890 */ /* 0x000fe4000ffbe0ff */
[----:B------:R-:W-:Y:S02]  /*05e0*/  USEL UR27, UR13, URZ, !UP4 ;  /* 0x000000ff0d1b7287 */ /* 0x000fe4000e000000 */
[----:B------:R-:W-:Y:S02]  /*05f0*/  USEL UR20, UR21, URZ, !UP1 ;  /* 0x000000ff15147287 */ /* 0x000fe4000c800000 */
[----:B------:R-:W-:-:S02]  /*0600*/  UIADD3 UR6, UP4, UP6, UR12, UR6, UR26 ;  /* 0x000000060c067290 */ /* 0x000fc4000fe9e01a */
[----:B------:R-:W-:Y:S02]  /*0610*/  USEL UR11, UR16, URZ, !UP3 ;  /* 0x000000ff100b7287 */ /* 0x000fe4000d800000 */
[----:B------:R-:W-:Y:S02]  /*0620*/  USEL UR13, UR15, URZ, !UP2 ;  /* 0x000000ff0f0d7287 */ /* 0x000fe4000d000000 */
[----:B------:R-:W-:Y:S02]  /*0630*/  USEL UR19, UR19, URZ, !UP2 ;  /* 0x000000ff13137287 */ /* 0x000fe4000d000000 */
[----:B------:R-:W-:Y:S02]  /*0640*/  UIADD3 UR12, UP1, UP2, UR10, -0x1, UR16 ;  /* 0xffffffff0a0c7890 */ /* 0x000fe4000fa3e010 */
[----:B------:R-:W-:Y:S02]  /*0650*/  USEL UR15, UR17, URZ, !UP3 ;  /* 0x000000ff110f7287 */ /* 0x000fe4000d800000 */
[----:B------:R-:W-:-:S02]  /*0660*/  UIADD3.X UR10, UPT, UPT, URZ, UR7, URZ, UP5, !UPT ;  /* 0x00000007ff0a7290 */ /* 0x000fc4000affe4ff */
[----:B------:R-:W-:Y:S02]  /*0670*/  UIADD3.X UR5, UPT, UPT, UR20, UR5, UR27, UP4, UP6 ;  /* 0x0000000514057290 */ /* 0x000fe4000a7ec41b */
[----:B------:R-:W-:Y:S02]  /*0680*/  UIADD3 UR6, UP3, UP4, UR11, UR6, UR13 ;  /* 0x000000060b067290 */ /* 0x000fe4000fc7e00d */
[----:B------:R-:W-:Y:S02]  /*0690*/  UIADD3.X UR13, UPT, UPT, UR18, -0x1, UR17, UP1, UP2 ;  /* 0xffffffff120d7890 */ /* 0x000fe40008fe4411 */
[----:B------:R-:W-:Y:S01]  /*06a0*/  UIADD3.X UR5, UPT, UPT, UR15, UR5, UR19, UP3, UP4 ;  /* 0x000000050f057290 */ /* 0x000fe20009fe8413 */
[----:B------:R-:W-:Y:S01]  /*06b0*/  UMOV UR11, UR28 ;  /* 0x0000001c000b7c82 */ /* 0x000fe20008000000 */
[----:B------:R-:W-:Y:S01]  /*06c0*/  UMOV UR17, UR7 ;  /* 0x0000000700117c82 */ /* 0x000fe20008000000 */
[----:B------:R-:W-:Y:S01]  /*06d0*/  UMOV UR15, UR33 ;  /* 0x00000021000f7c82 */ /* 0x000fe20008000000 */
[----:B------:R-:W-:Y:S01]  /*06e0*/  UMOV UR28, UR14 ;  /* 0x0000000e001c7c82 */ /* 0x000fe20008000000 */
[----:B------:R-:W-:Y:S01]  /*06f0*/  UMOV UR16, UR34 ;  /* 0x0000002200107c82 */ /* 0x000fe20008000000 */
[----:B------:R-:W-:Y:S01]  /*0700*/  UMOV UR7, UR10 ;  /* 0x0000000a00077c82 */ /* 0x000fe20008000000 */
[----:B------:R-:W-:Y:S05]  /*0710*/  BRA.U UP0, `(.L_x_27) ;  /* 0xfffffffd00107547 */ /* 0x000fea000b83ffff */
[----:B------:R-:W-:Y:S02]  /*0720*/  UIADD3 UR30, UP0, UPT, UR33, UR30, URZ ;  /* 0x0000001e211e7290 */ /* 0x000fe4000ff1e0ff */
[----:B------:R-:W-:Y:S02]  /*0730*/  UIADD3 UR14, UP1, UPT, UR11, 0x1, URZ ;  /* 0x000000010b0e7890 */ /* 0x000fe4000ff3e0ff */
[----:B------:R-:W-:Y:S02]  /*0740*/  UIADD3.X UR31, UPT, UPT, UR34, UR31, URZ, UP0, !UPT ;  /* 0x0000001f221f7290 */ /* 0x000fe400087fe4ff */
[----:B------:R-:W-:-:S12]  /*0750*/  UIADD3.X UR7, UPT, UPT, URZ, UR17, URZ, UP1, !UPT ;  /* 0x00000011ff077290 */ /* 0x000fd80008ffe4ff */
.L_x_26:
[----:B------:R-:W-:-:S04]  /*0760*/  UISETP.NE.U32.AND UP0, UPT, UR37, URZ, UPT ;  /* 0x000000ff2500728c */ /* 0x000fc8000bf05070 */
[----:B------:R-:W-:-:S09]  /*0770*/  UISETP.NE.AND.EX UP0, UPT, UR4, URZ, UPT, UP0 ;  /* 0x000000ff0400728c */ /* 0x000fd2000bf05300 */
[----:B------:R-:W-:Y:S05]  /*0780*/  BRA.U !UP0, `(.L_x_25) ;  /* 0x0000000108547547 */ /* 0x000fea000b800000 */
.L_x_28:
[----:B------:R-:W-:Y:S02]  /*0790*/  UIADD3 UR9, UP0, UPT, UR14, UR24, URZ ;  /* 0x000000180e097290 */ /* 0x000fe4000ff1e0ff */
[----:B------:R-:W-:Y:S02]  /*07a0*/  UIADD3 UR8, UP1, UPT, UR30, UR35, URZ ;  /* 0x000000231e087290 */ /* 0x000fe4000ff3e0ff */
[----:B------:R-:W-:Y:S02]  /*07b0*/  UIADD3.X UR10, UPT, UPT, UR7, UR25, URZ, UP0, !UPT ;  /* 0x00000019070a7290 */ /* 0x000fe400087fe4ff */
[----:B------:R-:W-:Y:S02]  /*07c0*/  UISETP.GE.U32.AND UP0, UPT, UR14, UR9, UPT ;  /* 0x000000090e00728c */ /* 0x000fe4000bf06070 */
[----:B------:R-:W-:Y:S02]  /*07d0*/  UIADD3 UR37, UP2, UPT, UR37, -0x1, URZ ;  /* 0xffffffff25257890 */ /* 0x000fe4000ff5e0ff */
[----:B------:R-:W-:-:S02]  /*07e0*/  UISETP.GE.U32.AND.EX UP0, UPT, UR7, UR10, UPT, UP0 ;  /* 0x0000000a0700728c */ /* 0x000fc4000bf06100 */
[----:B------:R-:W-:Y:S02]  /*07f0*/  UIADD3.X UR9, UPT, UPT, UR31, UR36, URZ, UP1, !UPT ;  /* 0x000000241f097290 */ /* 0x000fe40008ffe4ff */
[----:B------:R-:W-:Y:S02]  /*0800*/  USEL UR10, UR12, URZ, !UP0 ;  /* 0x000000ff0c0a7287 */ /* 0x000fe4000c000000 */
[----:B------:R-:W-:Y:S02]  /*0810*/  USEL UR11, UR13, URZ, !UP0 ;  /* 0x000000ff0d0b7287 */ /* 0x000fe4000c000000 */
[----:B------:R-:W-:Y:S02]  /*0820*/  UIADD3 UR6, UP0, UPT, UR6, UR10, URZ ;  /* 0x0000000a06067290 */ /* 0x000fe4000ff1e0ff */
[----:B------:R-:W-:Y:S02]  /*0830*/  UIADD3.X UR4, UPT, UPT, UR4, -0x1, URZ, UP2, !UPT ;  /* 0xffffffff04047890 */ /* 0x000fe400097fe4ff */
[----:B------:R-:W-:-:S02]  /*0840*/  UISETP.NE.U32.AND UP1, UPT, UR37, URZ, UPT ;  /* 0x000000ff2500728c */ /* 0x000fc4000bf25070 */
[----:B------:R-:W-:Y:S02]  /*0850*/  UIADD3.X UR5, UPT, UPT, UR5, UR11, URZ, UP0, !UPT ;  /* 0x0000000b05057290 */ /* 0x000fe400087fe4ff */
[----:B------:R-:W-:Y:S02]  /*0860*/  UISETP.NE.AND.EX UP0, UPT, UR4, URZ, UPT, UP1 ;  /* 0x000000ff0400728c */ /* 0x000fe4000bf05310 */
[----:B------:R-:W-:Y:S02]  /*0870*/  UIADD3 UR12, UP3, UPT, UR12, UR30, URZ ;  /* 0x0000001e0c0c7290 */ /* 0x000fe4000ff7e0ff */
[----:B------:R-:W-:Y:S02]  /*0880*/  UIADD3 UR14, UP2, UPT, UR14, 0x1, URZ ;  /* 0x000000010e0e7890 */ /* 0x000fe4000ff5e0ff */
[----:B------:R-:W-:Y:S02]  /*0890*/  UIADD3.X UR13, UPT, UPT, UR13, UR31, URZ, UP3, !UPT ;  /* 0x0000001f0d0d7290 */ /* 0x000fe40009ffe4ff */
[----:B------:R-:W-:Y:S01]  /*08a0*/  UIADD3.X UR7, UPT, UPT, URZ, UR7, URZ, UP2, !UPT ;  /* 0x00000007ff077290 */ /* 0x000fe200097fe4ff */
[----:B------:R-:W-:Y:S01]  /*08b0*/  UMOV UR30, UR8 ;  /* 0x00000008001e7c82 */ /* 0x000fe20008000000 */
[----:B------:R-:W-:Y:S01]  /*08c0*/  UMOV UR31, UR9 ;  /* 0x00000009001f7c82 */ /* 0x000fe20008000000 */
[----:B------:R-:W-:Y:S09]  /*08d0*/  BRA.U UP0, `(.L_x_28) ;  /* 0xfffffffd00ac7547 */ /* 0x000ff2000b83ffff */
.L_x_25:
[----:B------:R-:W0:Y:S01]  /*08e0*/  LDC.64 R2, c[0x0][0x390] ;  /* 0x0000e400ff027b82 */ /* 0x000e220000000a00 */
[----:B------:R-:W-:Y:S02]  /*08f0*/  MOV R4, UR6 ;  /* 0x0000000600047c02 */ /* 0x000fe40008000f00 */
[----:B------:R-:W-:-:S05]  /*0900*/  MOV R5, UR5 ;  /* 0x0000000500057c02 */ /* 0x000fca0008000f00 */
[----:B0-----:R-:W-:Y:S01]  /*0910*/  STG.E.64 desc[UR22][R2.64], R4 ;  /* 0x0000000402007986 */ /* 0x001fe2000c101b16 */
[----:B------:R-:W-:Y:S05]  /*0920*/  EXIT ;  /* 0x000000000000794d */ /* 0x000fea0003800000 */
.L_x_29:
        /* <DEDUP_REMOVED lines=13> */
.L_x_33:


//--------------------- .nv.shared.reserved.0     --------------------------
	.section	.nv.shared.reserved.0,"aw",@nobits
	.weak		__nv_reservedSMEM_offset_0_alias
	.size		__nv_reservedSMEM_offset_0_alias, 0, 64
	.other		__nv_reservedSMEM_offset_0_alias,@"STO_CUDA_RESERVED_SHARED STV_DEFAULT"
__nv_reservedSMEM_offset_0_alias:
	.zero		0
	.zero		64


//--------------------- .nv.global                --------------------------
	.section	.nv.global,"aw",@nobits
.nv.global:
	.type		_ZN34_INTERNAL_19507fa1_4_k_cu_f32ff21c6thrust24THRUST_300001_SM_1000_NS12placeholders2_5E,@object
	.size		_ZN34_INTERNAL_19507fa1_4_k_cu_f32ff21c6thrust24THRUST_300001_SM_1000_NS12placeholders2_5E,(_ZN34_INTERNAL_19507fa1_4_k_cu_f32ff21c4cuda3std3__45__cpo6cbeginE - _ZN34_INTERNAL_19507fa1_4_k_cu_f32ff21c6thrust24THRUST_300001_SM_1000_NS12placeholders2_5E)
_ZN34_INTERNAL_19507fa1_4_k_cu_f32ff21c6thrust24THRUST_300001_SM_1000_NS12placeholders2_5E:
	.zero		1
	.type		_ZN34_INTERNAL_19507fa1_4_k_cu_f32ff21c4cuda3std3__45__cpo6cbeginE,@object
	.size		_ZN34_INTERNAL_19507fa1_4_k_cu_f32ff21c4cuda3std3__45__cpo6cbeginE,(_ZN34_INTERNAL_19507fa1_4_k_cu_f32ff21c4cuda3std6ranges3__45__cpo6cbeginE - _ZN34_INTERNAL_19507fa1_4_k_cu_f32ff21c4cuda3std3__45__cpo6cbeginE)
_ZN34_INTERNAL_19507fa1_4_k_cu_f32ff21c4cuda3std3__45__cpo6cbeginE:
	.zero		1
	.type		_ZN34_INTERNAL_19507fa1_4_k_cu_f32ff21c4cuda3std6ranges3__45__cpo6cbeginE,@object
	.size		_ZN34_INTERNAL_19507fa1_4_k_cu_f32ff21c4cuda3std6ranges3__45__cpo6cbeginE,(_ZN34_INTERNAL_19507fa1_4_k_cu_f32ff21c4cuda3std3__48in_placeE - _ZN34_INTERNAL_19507fa1_4_k_cu_f32ff21c4cuda3std6ranges3__45__cpo6cbeginE)
_ZN34_INTERNAL_19507fa1_4_k_cu_f32ff21c4cuda3std6ranges3__45__cpo6cbeginE:
	.zero		1
	.type		_ZN34_INTERNAL_19507fa1_4_k_cu_f32ff21c4cuda3std3__48in_placeE,@object
	.size		_ZN34_INTERNAL_19507fa1_4_k_cu_f32ff21c4cuda3std3__48in_placeE,(_ZN34_INTERNAL_19507fa1_4_k_cu_f32ff21c4cuda3std6ranges3__45__cpo4sizeE - _ZN34_INTERNAL_19507fa1_4_k_cu_f32ff21c4cuda3std3__48in_placeE)
_ZN34_INTERNAL_19507fa1_4_k_cu_f32ff21c4cuda3std3__48in_placeE:
	.zero		1
	.type		_ZN34_INTERNAL_19507fa1_4_k_cu_f32ff21c4cuda3std6ranges3__45__cpo4sizeE,@object
	.size		_ZN34_INTERNAL_19507fa1_4_k_cu_f32ff21c4cuda3std6ranges3__45__cpo4sizeE,(_ZN34_INTERNAL_19507fa1_4_k_cu_f32ff21c6thrust24THRUST_300001_SM_1000_NS12placeholders2_9E - _ZN34_INTERNAL_19507fa1_4_k_cu_f32ff21c4cuda3std6ranges3__45__cpo4sizeE)
_ZN34_INTERNAL_19507fa1_4_k_cu_f32ff21c4cuda3std6ranges3__45__cpo4sizeE:
	.zero		1
	.type		_ZN34_INTERNAL_19507fa1_4_k_cu_f32ff21c6thrust24THRUST_300001_SM_1000_NS12placeholders2_9E,@object
	.size		_ZN34_INTERNAL_19507fa1_4_k_cu_f32ff21c6thrust24THRUST_300001_SM_1000_NS12placeholders2_9E,(_ZN34_INTERNAL_19507fa1_4_k_cu_f32ff21c4cuda3std3__45__cpo7crbeginE - _ZN34_INTERNAL_19507fa1_4_k_cu_f32ff21c6thrust24THRUST_300001_SM_1000_NS12placeholders2_9E)
_ZN34_INTERNAL_19507fa1_4_k_cu_f32ff21c6thrust24THRUST_300001_SM_1000_NS12placeholders2_9E:
	.zero		1
	.type		_ZN34_INTERNAL_19507fa1_4_k_cu_f32ff21c4cuda3std3__45__cpo7crbeginE,@object
	.size		_ZN34_INTERNAL_19507fa1_4_k_cu_f32ff21c4cuda3std3__45__cpo7crbeginE,(_ZN34_INTERNAL_19507fa1_4_k_cu_f32ff21c4cuda3std6ranges3__45__cpo4nextE - _ZN34_INTERNAL_19507fa1_4_k_cu_f32ff21c4cuda3std3__45__cpo7crbeginE)
_ZN34_INTERNAL_19507fa1_4_k_cu_f32ff21c4cuda3std3__45__cpo7crbeginE:
	.zero		1
	.type		_ZN34_INTERNAL_19507fa1_4_k_cu_f32ff21c4cuda3std6ranges3__45__cpo4nextE,@object
	.size		_ZN34_INTERNAL_19507fa1_4_k_cu_f32ff21c4cuda3std6ranges3__45__cpo4nextE,(_ZN34_INTERNAL_19507fa1_4_k_cu_f32ff21c4cuda3std6ranges3__45__cpo4swapE - _ZN34_INTERNAL_19507fa1_4_k_cu_f32ff21c4cuda3std6ranges3__45__cpo4nextE)
_ZN34_INTERNAL_19507fa1_4_k_cu_f32ff21c4cuda3std6ranges3__45__cpo4nextE:
	.zero		1
	.type		_ZN34_INTERNAL_19507fa1_4_k_cu_f32ff21c4cuda3std6ranges3__45__cpo4swapE,@object
	.size		_ZN34_INTERNAL_19507fa1_4_k_cu_f32ff21c4cuda3std6ranges3__45__cpo4swapE,(_ZN34_INTERNAL_19507fa1_4_k_cu_f32ff21c6thrust24THRUST_300001_SM_1000_NS12placeholders2_1E - _ZN34_INTERNAL_19507fa1_4_k_cu_f32ff21c4cuda3std6ranges3__45__cpo4swapE)
_ZN34_INTERNAL_19507fa1_4_k_cu_f32ff21c4cuda3std6ranges3__45__cpo4swapE:
	.zero		1
	.type		_ZN34_INTERNAL_19507fa1_4_k_cu_f32ff21c6thrust24THRUST_300001_SM_1000_NS12placeholders2_1E,@object
	.size		_ZN34_INTERNAL_19507fa1_4_k_cu_f32ff21c6thrust24THRUST_300001_SM_1000_NS12placeholders2_1E,(_ZN34_INTERNAL_19507fa1_4_k_cu_f32ff21c6thrust24THRUST_300001_SM_1000_NS12placeholders2_3E - _ZN34_INTERNAL_19507fa1_4_k_cu_f32ff21c6thrust24THRUST_300001_SM_1000_NS12placeholders2_1E)
_ZN34_INTERNAL_19507fa1_4_k_cu_f32ff21c6thrust24THRUST_300001_SM_1000_NS12placeholders2_1E:
	.zero		1
	.type		_ZN34_INTERNAL_19507fa1_4_k_cu_f32ff21c6thrust24THRUST_300001_SM_1000_NS12placeholders2_3E,@object
	.size		_ZN34_INTERNAL_19507fa1_4_k_cu_f32ff21c6thrust24THRUST_300001_SM_1000_NS12placeholders2_3E,(_ZN34_INTERNAL_19507fa1_4_k_cu_f32ff21c4cuda3std3__45__cpo5beginE - _ZN34_INTERNAL_19507fa1_4_k_cu_f32ff21c6thrust24THRUST_300001_SM_1000_NS12placeholders2_3E)
_ZN34_INTERNAL_19507fa1_4_k_cu_f32ff21c6thrust24THRUST_300001_SM_1000_NS12placeholders2_3E:
	.zero		1
	.type		_ZN34_INTERNAL_19507fa1_4_k_cu_f32ff21c4cuda3std3__45__cpo5beginE,@object
	.size		_ZN34_INTERNAL_19507fa1_4_k_cu_f32ff21c4cuda3std3__45__cpo5beginE,(_ZN34_INTERNAL_19507fa1_4_k_cu_f32ff21c4cuda3std6ranges3__45__cpo5beginE - _ZN34_INTERNAL_19507fa1_4_k_cu_f32ff21c4cuda3std3__45__cpo5beginE)
_ZN34_INTERNAL_19507fa1_4_k_cu_f32ff21c4cuda3std3__45__cpo5beginE:
	.zero		1
	.type		_ZN34_INTERNAL_19507fa1_4_k_cu_f32ff21c4cuda3std6ranges3__45__cpo5beginE,@object
	.size		_ZN34_INTERNAL_19507fa1_4_k_cu_f32ff21c4cuda3std6ranges3__45__cpo5beginE,(_ZN34_INTERNAL_19507fa1_4_k_cu_f32ff21c4cuda3std3__436_GLOBAL__N__19507fa1_4_k_cu_f32ff21c6ignoreE - _ZN34_INTERNAL_19507fa1_4_k_cu_f32ff21c4cuda3std6ranges3__45__cpo5beginE)
_ZN34_INTERNAL_19507fa1_4_k_cu_f32ff21c4cuda3std6ranges3__45__cpo5beginE:
	.zero		1
	.type		_ZN34_INTERNAL_19507fa1_4_k_cu_f32ff21c4cuda3std3__436_GLOBAL__N__19507fa1_4_k_cu_f32ff21c6ignoreE,@object
	.size		_ZN34_INTERNAL_19507fa1_4_k_cu_f32ff21c4cuda3std3__436_GLOBAL__N__19507fa1_4_k_cu_f32ff21c6ignoreE,(_ZN34_INTERNAL_19507fa1_4_k_cu_f32ff21c4cuda3std6ranges3__45__cpo4dataE - _ZN34_INTERNAL_19507fa1_4_k_cu_f32ff21c4cuda3std3__436_GLOBAL__N__19507fa1_4_k_cu_f32ff21c6ignoreE)
_ZN34_INTERNAL_19507fa1_4_k_cu_f32ff21c4cuda3std3__436_GLOBAL__N__19507fa1_4_k_cu_f32ff21c6ignoreE:
	.zero		1
	.type		_ZN34_INTERNAL_19507fa1_4_k_cu_f32ff21c4cuda3std6ranges3__45__cpo4dataE,@object
	.size		_ZN34_INTERNAL_19507fa1_4_k_cu_f32ff21c4cuda3std6ranges3__45__cpo4dataE,(_ZN34_INTERNAL_19507fa1_4_k_cu_f32ff21c6thrust24THRUST_300001_SM_1000_NS12placeholders2_7E - _ZN34_INTERNAL_19507fa1_4_k_cu_f32ff21c4cuda3std6ranges3__45__cpo4dataE)
_ZN34_INTERNAL_19507fa1_4_k_cu_f32ff21c4cuda3std6ranges3__45__cpo4dataE:
	.zero		1
	.type		_ZN34_INTERNAL_19507fa1_4_k_cu_f32ff21c6thrust24THRUST_300001_SM_1000_NS12placeholders2_7E,@object
	.size		_ZN34_INTERNAL_19507fa1_4_k_cu_f32ff21c6thrust24THRUST_300001_SM_1000_NS12placeholders2_7E,(_ZN34_INTERNAL_19507fa1_4_k_cu_f32ff21c4cuda3std3__45__cpo6rbeginE - _ZN34_INTERNAL_19507fa1_4_k_cu_f32ff21c6thrust24THRUST_300001_SM_1000_NS12placeholders2_7E)
_ZN34_INTERNAL_19507fa1_4_k_cu_f32ff21c6thrust24THRUST_300001_SM_1000_NS12placeholders2_7E:
	.zero		1
	.type		_ZN34_INTERNAL_19507fa1_4_k_cu_f32ff21c4cuda3std3__45__cpo6rbeginE,@object
	.size		_ZN34_INTERNAL_19507fa1_4_k_cu_f32ff21c4cuda3std3__45__cpo6rbeginE,(_ZN34_INTERNAL_19507fa1_4_k_cu_f32ff21c4cuda3std6ranges3__45__cpo7advanceE - _ZN34_INTERNAL_19507fa1_4_k_cu_f32ff21c4cuda3std3__45__cpo6rbeginE)
_ZN34_INTERNAL_19507fa1_4_k_cu_f32ff21c4cuda3std3__45__cpo6rbeginE:
	.zero		1
	.type		_ZN34_INTERNAL_19507fa1_4_k_cu_f32ff21c4cuda3std6ranges3__45__cpo7advanceE,@object
	.size		_ZN34_INTERNAL_19507fa1_4_k_cu_f32ff21c4cuda3std6ranges3__45__cpo7advanceE,(_ZN34_INTERNAL_19507fa1_4_k_cu_f32ff21c4cuda3std3__47nulloptE - _ZN34_INTERNAL_19507fa1_4_k_cu_f32ff21c4cuda3std6ranges3__45__cpo7advanceE)
_ZN34_INTERNAL_19507fa1_4_k_cu_f32ff21c4cuda3std6ranges3__45__cpo7advanceE:
	.zero		1
	.type		_ZN34_INTERNAL_19507fa1_4_k_cu_f32ff21c4cuda3std3__47nulloptE,@object
	.size		_ZN34_INTERNAL_19507fa1_4_k_cu_f32ff21c4cuda3std3__47nulloptE,(_ZN34_INTERNAL_19507fa1_4_k_cu_f32ff21c4cuda3std6ranges3__45__cpo8distanceE - _ZN34_INTERNAL_19507fa1_4_k_cu_f32ff21c4cuda3std3__47nulloptE)
_ZN34_INTERNAL_19507fa1_4_k_cu_f32ff21c4cuda3std3__47nulloptE:
	.zero		1
	.type		_ZN34_INTERNAL_19507fa1_4_k_cu_f32ff21c4cuda3std6ranges3__45__cpo8distanceE,@object
	.size		_ZN34_INTERNAL_19507fa1_4_k_cu_f32ff21c4cuda3std6ranges3__45__cpo8distanceE,(_ZN34_INTERNAL_19507fa1_4_k_cu_f32ff21c6thrust24THRUST_300001_SM_1000_NS12placeholders2_6E - _ZN34_INTERNAL_19507fa1_4_k_cu_f32ff21c4cuda3std6ranges3__45__cpo8distanceE)
_ZN34_INTERNAL_19507fa1_4_k_cu_f32ff21c4cuda3std6ranges3__45__cpo8distanceE:
	.zero		1
	.type		_ZN34_INTERNAL_19507fa1_4_k_cu_f32ff21c6thrust24THRUST_300001_SM_1000_NS12placeholders2_6E,@object
	.size		_ZN34_INTERNAL_19507fa1_4_k_cu_f32ff21c6thrust24THRUST_300001_SM_1000_NS12placeholders2_6E,(_ZN34_INTERNAL_19507fa1_4_k_cu_f32ff21c4cuda3std3__45__cpo4cendE - _ZN34_INTERNAL_19507fa1_4_k_cu_f32ff21c6thrust24THRUST_300001_SM_1000_NS12placeholders2_6E)
_ZN34_INTERNAL_19507fa1_4_k_cu_f32ff21c6thrust24THRUST_300001_SM_1000_NS12placeholders2_6E:
	.zero		1
	.type		_ZN34_INTERNAL_19507fa1_4_k_cu_f32ff21c4cuda3std3__45__cpo4cendE,@object
	.size		_ZN34_INTERNAL_19507fa1_4_k_cu_f32ff21c4cuda3std3__45__cpo4cendE,(_ZN34_INTERNAL_19507fa1_4_k_cu_f32ff21c4cuda3std6ranges3__45__cpo4cendE - _ZN34_INTERNAL_19507fa1_4_k_cu_f32ff21c4cuda3std3__45__cpo4cendE)
_ZN34_INTERNAL_19507fa1_4_k_cu_f32ff21c4cuda3std3__45__cpo4cendE:
	.zero		1
	.type		_ZN34_INTERNAL_19507fa1_4_k_cu_f32ff21c4cuda3std6ranges3__45__cpo4cendE,@object
	.size		_ZN34_INTERNAL_19507fa1_4_k_cu_f32ff21c4cuda3std6ranges3__45__cpo4cendE,(_ZN34_INTERNAL_19507fa1_4_k_cu_f32ff21c4cuda3std3__420unreachable_sentinelE - _ZN34_INTERNAL_19507fa1_4_k_cu_f32ff21c4cuda3std6ranges3__45__cpo4cendE)
_ZN34_INTERNAL_19507fa1_4_k_cu_f32ff21c4cuda3std6ranges3__45__cpo4cendE:
	.zero		1
	.type		_ZN34_INTERNAL_19507fa1_4_k_cu_f32ff21c4cuda3std3__420unreachable_sentinelE,@object
	.size		_ZN34_INTERNAL_19507fa1_4_k_cu_f32ff21c4cuda3std3__420unreachable_sentinelE,(_ZN34_INTERNAL_19507fa1_4_k_cu_f32ff21c4cuda3std6ranges3__45__cpo5ssizeE - _ZN34_INTERNAL_19507fa1_4_k_cu_f32ff21c4cuda3std3__420unreachable_sentinelE)
_ZN34_INTERNAL_19507fa1_4_k_cu_f32ff21c4cuda3std3__420unreachable_sentinelE:
	.zero		1
	.type		_ZN34_INTERNAL_19507fa1_4_k_cu_f32ff21c4cuda3std6ranges3__45__cpo5ssizeE,@object
	.size		_ZN34_INTERNAL_19507fa1_4_k_cu_f32ff21c4cuda3std6ranges3__45__cpo5ssizeE,(_ZN34_INTERNAL_19507fa1_4_k_cu_f32ff21c6thrust24THRUST_300001_SM_1000_NS12placeholders3_10E - _ZN34_INTERNAL_19507fa1_4_k_cu_f32ff21c4cuda3std6ranges3__45__cpo5ssizeE)
_ZN34_INTERNAL_19507fa1_4_k_cu_f32ff21c4cuda3std6ranges3__45__cpo5ssizeE:
	.zero		1
	.type		_ZN34_INTERNAL_19507fa1_4_k_cu_f32ff21c6thrust24THRUST_300001_SM_1000_NS12placeholders3_10E,@object
	.size		_ZN34_INTERNAL_19507fa1_4_k_cu_f32ff21c6thrust24THRUST_300001_SM_1000_NS12placeholders3_10E,(_ZN34_INTERNAL_19507fa1_4_k_cu_f32ff21c4cuda3std3__45__cpo5crendE - _ZN34_INTERNAL_19507fa1_4_k_cu_f32ff21c6thrust24THRUST_300001_SM_1000_NS12placeholders3_10E)
_ZN34_INTERNAL_19507fa1_4_k_cu_f32ff21c6thrust24THRUST_300001_SM_1000_NS12placeholders3_10E:
	.zero		1
	.type		_ZN34_INTERNAL_19507fa1_4_k_cu_f32ff21c4cuda3std3__45__cpo5crendE,@object
	.size		_ZN34_INTERNAL_19507fa1_4_k_cu_f32ff21c4cuda3std3__45__cpo5crendE,(_ZN34_INTERNAL_19507fa1_4_k_cu_f32ff21c4cuda3std6ranges3__45__cpo4prevE - _ZN34_INTERNAL_19507fa1_4_k_cu_f32ff21c4cuda3std3__45__cpo5crendE)
_ZN34_INTERNAL_19507fa1_4_k_cu_f32ff21c4cuda3std3__45__cpo5crendE:
	.zero		1
	.type		_ZN34_INTERNAL_19507fa1_4_k_cu_f32ff21c4cuda3std6ranges3__45__cpo4prevE,@object
	.size		_ZN34_INTERNAL_19507fa1_4_k_cu_f32ff21c4cuda3std6ranges3__45__cpo4prevE,(_ZN34_INTERNAL_19507fa1_4_k_cu_f32ff21c4cuda3std6ranges3__45__cpo9iter_moveE - _ZN34_INTERNAL_19507fa1_4_k_cu_f32ff21c4cuda3std6ranges3__45__cpo4prevE)
_ZN34_INTERNAL_19507fa1_4_k_cu_f32ff21c4cuda3std6ranges3__45__cpo4prevE:
	.zero		1
	.type		_ZN34_INTERNAL_19507fa1_4_k_cu_f32ff21c4cuda3std6ranges3__45__cpo9iter_moveE,@object
	.size		_ZN34_INTERNAL_19507fa1_4_k_cu_f32ff21c4cuda3std6ranges3__45__cpo9iter_moveE,(_ZN34_INTERNAL_19507fa1_4_k_cu_f32ff21c6thrust24THRUST_300001_SM_1000_NS12placeholders2_2E - _ZN34_INTERNAL_19507fa1_4_k_cu_f32ff21c4cuda3std6ranges3__45__cpo9iter_moveE)
_ZN34_INTERNAL_19507fa1_4_k_cu_f32ff21c4cuda3std6ranges3__45__cpo9iter_moveE:
	.zero		1
	.type		_ZN34_INTERNAL_19507fa1_4_k_cu_f32ff21c6thrust24THRUST_300001_SM_1000_NS12placeholders2_2E,@object
	.size		_ZN34_INTERNAL_19507fa1_4_k_cu_f32ff21c6thrust24THRUST_300001_SM_1000_NS12placeholders2_2E,(_ZN34_INTERNAL_19507fa1_4_k_cu_f32ff21c6thrust24THRUST_300001_SM_1000_NS12placeholders2_4E - _ZN34_INTERNAL_19507fa1_4_k_cu_f32ff21c6thrust24THRUST_300001_SM_1000_NS12placeholders2_2E)
_ZN34_INTERNAL_19507fa1_4_k_cu_f32ff21c6thrust24THRUST_300001_SM_1000_NS12placeholders2_2E:
	.zero		1
	.type		_ZN34_INTERNAL_19507fa1_4_k_cu_f32ff21c6thrust24THRUST_300001_SM_1000_NS12placeholders2_4E,@object
	.size		_ZN34_INTERNAL_19507fa1_4_k_cu_f32ff21c6thrust24THRUST_300001_SM_1000_NS12placeholders2_4E,(_ZN34_INTERNAL_19507fa1_4_k_cu_f32ff21c4cuda3std3__45__cpo3endE - _ZN34_INTERNAL_19507fa1_4_k_cu_f32ff21c6thrust24THRUST_300001_SM_1000_NS12placeholders2_4E)
_ZN34_INTERNAL_19507fa1_4_k_cu_f32ff21c6thrust24THRUST_300001_SM_1000_NS12placeholders2_4E:
	.zero		1
	.type		_ZN34_INTERNAL_19507fa1_4_k_cu_f32ff21c4cuda3std3__45__cpo3endE,@object
	.size		_ZN34_INTERNAL_19507fa1_4_k_cu_f32ff21c4cuda3std3__45__cpo3endE,(_ZN34_INTERNAL_19507fa1_4_k_cu_f32ff21c4cuda3std6ranges3__45__cpo3endE - _ZN34_INTERNAL_19507fa1_4_k_cu_f32ff21c4cuda3std3__45__cpo3endE)
_ZN34_INTERNAL_19507fa1_4_k_cu_f32ff21c4cuda3std3__45__cpo3endE:
	.zero		1
	.type		_ZN34_INTERNAL_19507fa1_4_k_cu_f32ff21c4cuda3std6ranges3__45__cpo3endE,@object
	.size		_ZN34_INTERNAL_19507fa1_4_k_cu_f32ff21c4cuda3std6ranges3__45__cpo3endE,(_ZN34_INTERNAL_19507fa1_4_k_cu_f32ff21c4cuda3std3__419piecewise_constructE - _ZN34_INTERNAL_19507fa1_4_k_cu_f32ff21c4cuda3std6ranges3__45__cpo3endE)
_ZN34_INTERNAL_19507fa1_4_k_cu_f32ff21c4cuda3std6ranges3__45__cpo3endE:
	.zero		1
	.type		_ZN34_INTERNAL_19507fa1_4_k_cu_f32ff21c4cuda3std3__419piecewise_constructE,@object
	.size		_ZN34_INTERNAL_19507fa1_4_k_cu_f32ff21c4cuda3std3__419piecewise_constructE,(_ZN34_INTERNAL_19507fa1_4_k_cu_f32ff21c4cuda3std6ranges3__45__cpo5cdataE - _ZN34_INTERNAL_19507fa1_4_k_cu_f32ff21c4cuda3std3__419piecewise_constructE)
_ZN34_INTERNAL_19507fa1_4_k_cu_f32ff21c4cuda3std3__419piecewise_constructE:
	.zero		1
	.type		_ZN34_INTERNAL_19507fa1_4_k_cu_f32ff21c4cuda3std6ranges3__45__cpo5cdataE,@object
	.size		_ZN34_INTERNAL_19507fa1_4_k_cu_f32ff21c4cuda3std6ranges3__45__cpo5cdataE,(_ZN34_INTERNAL_19507fa1_4_k_cu_f32ff21c6thrust24THRUST_300001_SM_1000_NS12placeholders2_8E - _ZN34_INTERNAL_19507fa1_4_k_cu_f32ff21c4cuda3std6ranges3__45__cpo5cdataE)
_ZN34_INTERNAL_19507fa1_4_k_cu_f32ff21c4cuda3std6ranges3__45__cpo5cdataE:
	.zero		1
	.type		_ZN34_INTERNAL_19507fa1_4_k_cu_f32ff21c6thrust24THRUST_300001_SM_1000_NS12placeholders2_8E,@object
	.size		_ZN34_INTERNAL_19507fa1_4_k_cu_f32ff21c6thrust24THRUST_300001_SM_1000_NS12placeholders2_8E,(_ZN34_INTERNAL_19507fa1_4_k_cu_f32ff21c4cuda3std3__45__cpo4rendE - _ZN34_INTERNAL_19507fa1_4_k_cu_f32ff21c6thrust24THRUST_300001_SM_1000_NS12placeholders2_8E)
_ZN34_INTERNAL_19507fa1_4_k_cu_f32ff21c6thrust24THRUST_300001_SM_1000_NS12placeholders2_8E:
	.zero		1
	.type		_ZN34_INTERNAL_19507fa1_4_k_cu_f32ff21c4cuda3std3__45__cpo4rendE,@object
	.size		_ZN34_INTERNAL_19507fa1_4_k_cu_f32ff21c4cuda3std3__45__cpo4rendE,(_ZN34_INTERNAL_19507fa1_4_k_cu_f32ff21c4cuda3std6ranges3__45__cpo9iter_swapE - _ZN34_INTERNAL_19507fa1_4_k_cu_f32ff21c4cuda3std3__45__cpo4rendE)
_ZN34_INTERNAL_19507fa1_4_k_cu_f32ff21c4cuda3std3__45__cpo4rendE:
	.zero		1
	.type		_ZN34_INTERNAL_19507fa1_4_k_cu_f32ff21c4cuda3std6ranges3__45__cpo9iter_swapE,@object
	.size		_ZN34_INTERNAL_19507fa1_4_k_cu_f32ff21c4cuda3std6ranges3__45__cpo9iter_swapE,(_ZN34_INTERNAL_19507fa1_4_k_cu_f32ff21c4cuda3std3__48unexpectE - _ZN34_INTERNAL_19507fa1_4_k_cu_f32ff21c4cuda3std6ranges3__45__cpo9iter_swapE)
_ZN34_INTERNAL_19507fa1_4_k_cu_f32ff21c4cuda3std6ranges3__45__cpo9iter_swapE:
	.zero		1
	.type		_ZN34_INTERNAL_19507fa1_4_k_cu_f32ff21c4cuda3std3__48unexpectE,@object
	.size		_ZN34_INTERNAL_19507fa1_4_k_cu_f32ff21c4cuda3std3__48unexpectE,(_ZN34_INTERNAL_19507fa1_4_k_cu_f32ff21c6thrust24THRUST_300001_SM_1000_NS6system6detail10sequential3seqE - _ZN34_INTERNAL_19507fa1_4_k_cu_f32ff21c4cuda3std3__48unexpectE)
_ZN34_INTERNAL_19507fa1_4_k_cu_f32ff21c4cuda3std3__48unexpectE:
	.zero		1
	.type		_ZN34_INTERNAL_19507fa1_4_k_cu_f32ff21c6thrust24THRUST_300001_SM_1000_NS6system6detail10sequential3seqE,@object
	.size		_ZN34_INTERNAL_19507fa1_4_k_cu_f32ff21c6thrust24THRUST_300001_SM_1000_NS6system6detail10sequential3seqE,(.L_29 - _ZN34_INTERNAL_19507fa1_4_k_cu_f32ff21c6thrust24THRUST_300001_SM_1000_NS6system6detail10sequential3seqE)
_ZN34_INTERNAL_19507fa1_4_k_cu_f32ff21c6thrust24THRUST_300001_SM_1000_NS6system6detail10sequential3seqE:
	.zero		1
.L_29:


//--------------------- .nv.shared._Z16test_kernel_gridyyPy --------------------------
	.section	.nv.shared._Z16test_kernel_gridyyPy,"aw",@nobits
	.sectionflags	@""
	.align	8
.nv.shared._Z16test_kernel_gridyyPy:
	.zero		1072


//--------------------- .nv.constant0._ZN3cub18CUB_300001_SM_10006detail11EmptyKernelIvEEvv --------------------------
	.section	.nv.constant0._ZN3cub18CUB_300001_SM_10006detail11EmptyKernelIvEEvv,"a",@progbits
	.sectionflags	@""
	.align	4
.nv.constant0._ZN3cub18CUB_300001_SM_10006detail11EmptyKernelIvEEvv:
	.zero		896


//--------------------- .nv.constant0._Z16test_kernel_gridyyPy --------------------------
	.section	.nv.constant0._Z16test_kernel_gridyyPy,"a",@progbits
	.sectionflags	@""
	.align	4
.nv.constant0._Z16test_kernel_gridyyPy:
	.zero		920


//--------------------- .nv.constant0._Z16test_kernel_warpyyPy --------------------------
	.section	.nv.constant0._Z16test_kernel_warpyyPy,"a",@progbits
	.sectionflags	@""
	.align	4
.nv.constant0._Z16test_kernel_warpyyPy:
	.zero		920


//--------------------- .nv.constant0._Z11test_kernelyyPy --------------------------
	.section	.nv.constant0._Z11test_kernelyyPy,"a",@progbits
	.sectionflags	@""
	.align	4
.nv.constant0._Z11test_kernelyyPy:
	.zero		920


//--------------------- SYMBOLS --------------------------

	.type		.nv.reservedSmem.offset0,@object
	.size		.nv.reservedSmem.offset0,0x4
	.type		.nv.reservedSmem.cap,@object
	.size		.nv.reservedSmem.cap,0x4
